//
// Generated by NVIDIA NVVM Compiler
//
// Compiler Build ID: CL-36424714
// Cuda compilation tools, release 13.0, V13.0.88
// Based on NVVM 20.0.0
//

.version 9.0
.target sm_100
.address_size 64

	// .globl	_Z15RoIAlignForwardiPKffiiiiiiS0_Pf

.visible .entry _Z15RoIAlignForwardiPKffiiiiiiS0_Pf(
	.param .u32 _Z15RoIAlignForwardiPKffiiiiiiS0_Pf_param_0,
	.param .u64 .ptr .align 1 _Z15RoIAlignForwardiPKffiiiiiiS0_Pf_param_1,
	.param .f32 _Z15RoIAlignForwardiPKffiiiiiiS0_Pf_param_2,
	.param .u32 _Z15RoIAlignForwardiPKffiiiiiiS0_Pf_param_3,
	.param .u32 _Z15RoIAlignForwardiPKffiiiiiiS0_Pf_param_4,
	.param .u32 _Z15RoIAlignForwardiPKffiiiiiiS0_Pf_param_5,
	.param .u32 _Z15RoIAlignForwardiPKffiiiiiiS0_Pf_param_6,
	.param .u32 _Z15RoIAlignForwardiPKffiiiiiiS0_Pf_param_7,
	.param .u32 _Z15RoIAlignForwardiPKffiiiiiiS0_Pf_param_8,
	.param .u64 .ptr .align 1 _Z15RoIAlignForwardiPKffiiiiiiS0_Pf_param_9,
	.param .u64 .ptr .align 1 _Z15RoIAlignForwardiPKffiiiiiiS0_Pf_param_10
)
{
	.reg .pred 	%p<37>;
	.reg .b32 	%r<76>;
	.reg .b32 	%f<151>;
	.reg .b64 	%rd<39>;

	ld.param.u32 	%r20, [_Z15RoIAlignForwardiPKffiiiiiiS0_Pf_param_0];
	ld.param.u32 	%r22, [_Z15RoIAlignForwardiPKffiiiiiiS0_Pf_param_4];
	ld.param.u32 	%r23, [_Z15RoIAlignForwardiPKffiiiiiiS0_Pf_param_5];
	ld.param.u32 	%r24, [_Z15RoIAlignForwardiPKffiiiiiiS0_Pf_param_6];
	ld.param.u32 	%r25, [_Z15RoIAlignForwardiPKffiiiiiiS0_Pf_param_7];
	ld.param.u32 	%r26, [_Z15RoIAlignForwardiPKffiiiiiiS0_Pf_param_8];
	ld.param.u64 	%rd6, [_Z15RoIAlignForwardiPKffiiiiiiS0_Pf_param_9];
	ld.param.u64 	%rd7, [_Z15RoIAlignForwardiPKffiiiiiiS0_Pf_param_10];
	mov.u32 	%r27, %ctaid.x;
	mov.u32 	%r1, %ntid.x;
	mov.u32 	%r28, %tid.x;
	mad.lo.s32 	%r73, %r27, %r1, %r28;
	setp.ge.s32 	%p2, %r73, %r20;
	@%p2 bra 	$L__BB0_19;
	cvt.rn.f32.s32 	%f1, %r24;
	cvt.rn.f32.s32 	%f2, %r25;
	mul.lo.s32 	%r3, %r23, %r22;
	cvt.rn.f32.u32 	%f3, %r26;
	cvt.rn.f32.s32 	%f4, %r22;
	cvt.rn.f32.s32 	%f5, %r23;
	add.s32 	%r4, %r22, -1;
	cvt.rn.f32.s32 	%f6, %r4;
	add.s32 	%r5, %r23, -1;
	cvt.rn.f32.s32 	%f7, %r5;
	mov.u32 	%r29, %nctaid.x;
	mul.lo.s32 	%r6, %r1, %r29;
	cvta.to.global.u64 	%rd1, %rd6;
	cvta.to.global.u64 	%rd2, %rd7;
$L__BB0_2:
	ld.param.u32 	%r72, [_Z15RoIAlignForwardiPKffiiiiiiS0_Pf_param_3];
	ld.param.f32 	%f140, [_Z15RoIAlignForwardiPKffiiiiiiS0_Pf_param_2];
	setp.gt.s32 	%p3, %r26, 0;
	div.s32 	%r8, %r73, %r25;
	div.s32 	%r30, %r8, %r24;
	div.s32 	%r31, %r30, %r72;
	mul.lo.s32 	%r32, %r31, %r72;
	sub.s32 	%r33, %r30, %r32;
	mul.lo.s32 	%r34, %r31, 5;
	mul.wide.s32 	%rd8, %r34, 4;
	add.s64 	%rd9, %rd1, %rd8;
	ld.global.f32 	%f40, [%rd9];
	mov.f32 	%f41, 0f3F000000;
	copysign.f32 	%f42, %f40, %f41;
	add.rz.f32 	%f43, %f40, %f42;
	cvt.rzi.f32.f32 	%f44, %f43;
	cvt.rzi.s32.f32 	%r35, %f44;
	ld.global.f32 	%f45, [%rd9+4];
	mul.f32 	%f8, %f140, %f45;
	ld.global.f32 	%f46, [%rd9+8];
	mul.f32 	%f9, %f140, %f46;
	ld.global.f32 	%f47, [%rd9+12];
	mul.f32 	%f48, %f140, %f47;
	ld.global.f32 	%f49, [%rd9+16];
	mul.f32 	%f50, %f140, %f49;
	sub.f32 	%f51, %f48, %f8;
	max.f32 	%f52, %f51, 0f3F800000;
	sub.f32 	%f53, %f50, %f9;
	max.f32 	%f54, %f53, 0f3F800000;
	div.rn.f32 	%f10, %f54, %f1;
	div.rn.f32 	%f11, %f52, %f2;
	mad.lo.s32 	%r36, %r35, %r72, %r33;
	mul.lo.s32 	%r37, %r3, %r36;
	cvt.s64.s32 	%rd3, %r37;
	cvt.rpi.f32.f32 	%f55, %f10;
	selp.f32 	%f56, %f3, %f55, %p3;
	cvt.rzi.s32.f32 	%r9, %f56;
	cvt.rpi.f32.f32 	%f57, %f11;
	selp.f32 	%f58, %f3, %f57, %p3;
	cvt.rzi.s32.f32 	%r10, %f58;
	setp.lt.s32 	%p4, %r9, 1;
	mov.f32 	%f149, 0f00000000;
	@%p4 bra 	$L__BB0_18;
	ld.param.u64 	%rd38, [_Z15RoIAlignForwardiPKffiiiiiiS0_Pf_param_1];
	cvta.to.global.u64 	%rd10, %rd38;
	shl.b64 	%rd11, %rd3, 2;
	add.s64 	%rd4, %rd10, %rd11;
	rem.s32 	%r39, %r8, %r24;
	cvt.rn.f32.s32 	%f60, %r39;
	fma.rn.f32 	%f12, %f10, %f60, %f9;
	cvt.rn.f32.u32 	%f13, %r9;
	rem.s32 	%r40, %r73, %r25;
	cvt.rn.f32.s32 	%f61, %r40;
	fma.rn.f32 	%f14, %f11, %f61, %f8;
	cvt.rn.f32.s32 	%f15, %r10;
	and.b32  	%r11, %r10, 2147483646;
	mov.f32 	%f149, 0f00000000;
	mov.b32 	%r74, 0;
$L__BB0_4:
	setp.lt.s32 	%p5, %r10, 1;
	@%p5 bra 	$L__BB0_17;
	cvt.rn.f32.u32 	%f64, %r74;
	add.f32 	%f65, %f64, 0f3F000000;
	mul.f32 	%f66, %f10, %f65;
	div.rn.f32 	%f67, %f66, %f13;
	add.f32 	%f68, %f12, %f67;
	setp.eq.s32 	%p6, %r10, 1;
	setp.lt.f32 	%p7, %f68, 0fBF800000;
	setp.gt.f32 	%p8, %f68, %f4;
	or.pred  	%p1, %p7, %p8;
	setp.le.f32 	%p9, %f68, 0f00000000;
	selp.f32 	%f69, 0f00000000, %f68, %p9;
	cvt.rzi.s32.f32 	%r41, %f69;
	setp.lt.s32 	%p10, %r41, %r4;
	add.s32 	%r42, %r41, 1;
	min.s32 	%r43, %r41, %r4;
	selp.f32 	%f70, %f69, %f6, %p10;
	selp.b32 	%r44, %r42, %r4, %p10;
	cvt.rn.f32.s32 	%f71, %r43;
	sub.f32 	%f17, %f70, %f71;
	mov.f32 	%f72, 0f3F800000;
	sub.f32 	%f18, %f72, %f17;
	mul.lo.s32 	%r13, %r43, %r23;
	mul.lo.s32 	%r14, %r44, %r23;
	mov.f32 	%f146, 0f3F000000;
	@%p6 bra 	$L__BB0_13;
	mov.b32 	%r75, 0;
$L__BB0_7:
	cvt.rn.f32.u32 	%f74, %r75;
	add.f32 	%f75, %f74, 0f3F000000;
	mul.f32 	%f76, %f11, %f75;
	div.rn.f32 	%f77, %f76, %f15;
	add.f32 	%f20, %f14, %f77;
	setp.lt.f32 	%p11, %f20, 0fBF800000;
	setp.gt.f32 	%p12, %f20, %f5;
	or.pred  	%p13, %p11, %p12;
	or.pred  	%p15, %p1, %p13;
	mov.f32 	%f143, 0f00000000;
	@%p15 bra 	$L__BB0_9;
	setp.le.f32 	%p16, %f20, 0f00000000;
	selp.f32 	%f78, 0f00000000, %f20, %p16;
	cvt.rzi.s32.f32 	%r46, %f78;
	setp.lt.s32 	%p17, %r46, %r5;
	add.s32 	%r47, %r46, 1;
	selp.f32 	%f79, %f78, %f7, %p17;
	min.s32 	%r48, %r46, %r5;
	selp.b32 	%r49, %r47, %r5, %p17;
	cvt.rn.f32.s32 	%f80, %r48;
	sub.f32 	%f81, %f79, %f80;
	mov.f32 	%f82, 0f3F800000;
	sub.f32 	%f83, %f82, %f81;
	add.s32 	%r50, %r48, %r13;
	mul.wide.s32 	%rd12, %r50, 4;
	add.s64 	%rd13, %rd4, %rd12;
	ld.global.f32 	%f84, [%rd13];
	add.s32 	%r51, %r49, %r13;
	mul.wide.s32 	%rd14, %r51, 4;
	add.s64 	%rd15, %rd4, %rd14;
	ld.global.f32 	%f85, [%rd15];
	add.s32 	%r52, %r48, %r14;
	mul.wide.s32 	%rd16, %r52, 4;
	add.s64 	%rd17, %rd4, %rd16;
	ld.global.f32 	%f86, [%rd17];
	add.s32 	%r53, %r49, %r14;
	mul.wide.s32 	%rd18, %r53, 4;
	add.s64 	%rd19, %rd4, %rd18;
	ld.global.f32 	%f87, [%rd19];
	mul.f32 	%f88, %f18, %f83;
	mul.f32 	%f89, %f18, %f81;
	mul.f32 	%f90, %f17, %f83;
	mul.f32 	%f91, %f17, %f81;
	mul.f32 	%f92, %f89, %f85;
	fma.rn.f32 	%f93, %f88, %f84, %f92;
	fma.rn.f32 	%f94, %f90, %f86, %f93;
	fma.rn.f32 	%f143, %f91, %f87, %f94;
$L__BB0_9:
	add.f32 	%f23, %f149, %f143;
	add.s32 	%r16, %r75, 1;
	cvt.rn.f32.u32 	%f96, %r16;
	add.f32 	%f97, %f96, 0f3F000000;
	mul.f32 	%f98, %f11, %f97;
	div.rn.f32 	%f99, %f98, %f15;
	add.f32 	%f24, %f14, %f99;
	setp.lt.f32 	%p18, %f24, 0fBF800000;
	setp.gt.f32 	%p19, %f24, %f5;
	or.pred  	%p20, %p18, %p19;
	or.pred  	%p22, %p1, %p20;
	mov.f32 	%f144, 0f00000000;
	@%p22 bra 	$L__BB0_11;
	setp.le.f32 	%p23, %f24, 0f00000000;
	selp.f32 	%f100, 0f00000000, %f24, %p23;
	cvt.rzi.s32.f32 	%r54, %f100;
	setp.lt.s32 	%p24, %r54, %r5;
	add.s32 	%r55, %r54, 1;
	selp.f32 	%f101, %f100, %f7, %p24;
	min.s32 	%r56, %r54, %r5;
	selp.b32 	%r57, %r55, %r5, %p24;
	cvt.rn.f32.s32 	%f102, %r56;
	sub.f32 	%f103, %f101, %f102;
	mov.f32 	%f104, 0f3F800000;
	sub.f32 	%f105, %f104, %f103;
	add.s32 	%r58, %r56, %r13;
	mul.wide.s32 	%rd20, %r58, 4;
	add.s64 	%rd21, %rd4, %rd20;
	ld.global.f32 	%f106, [%rd21];
	add.s32 	%r59, %r57, %r13;
	mul.wide.s32 	%rd22, %r59, 4;
	add.s64 	%rd23, %rd4, %rd22;
	ld.global.f32 	%f107, [%rd23];
	add.s32 	%r60, %r56, %r14;
	mul.wide.s32 	%rd24, %r60, 4;
	add.s64 	%rd25, %rd4, %rd24;
	ld.global.f32 	%f108, [%rd25];
	add.s32 	%r61, %r57, %r14;
	mul.wide.s32 	%rd26, %r61, 4;
	add.s64 	%rd27, %rd4, %rd26;
	ld.global.f32 	%f109, [%rd27];
	mul.f32 	%f110, %f18, %f105;
	mul.f32 	%f111, %f18, %f103;
	mul.f32 	%f112, %f17, %f105;
	mul.f32 	%f113, %f17, %f103;
	mul.f32 	%f114, %f111, %f107;
	fma.rn.f32 	%f115, %f110, %f106, %f114;
	fma.rn.f32 	%f116, %f112, %f108, %f115;
	fma.rn.f32 	%f144, %f113, %f109, %f116;
$L__BB0_11:
	add.f32 	%f149, %f23, %f144;
	add.s32 	%r75, %r16, 1;
	setp.ne.s32 	%p25, %r75, %r11;
	@%p25 bra 	$L__BB0_7;
	cvt.rn.f32.u32 	%f117, %r11;
	add.f32 	%f146, %f117, 0f3F000000;
$L__BB0_13:
	and.b32  	%r62, %r10, 1;
	setp.eq.b32 	%p26, %r62, 1;
	not.pred 	%p27, %p26;
	@%p27 bra 	$L__BB0_17;
	mul.f32 	%f119, %f11, %f146;
	div.rn.f32 	%f120, %f119, %f15;
	add.f32 	%f32, %f14, %f120;
	setp.lt.f32 	%p28, %f32, 0fBF800000;
	setp.gt.f32 	%p29, %f32, %f5;
	or.pred  	%p30, %p28, %p29;
	or.pred  	%p32, %p1, %p30;
	mov.f32 	%f148, 0f00000000;
	@%p32 bra 	$L__BB0_16;
	setp.le.f32 	%p33, %f32, 0f00000000;
	selp.f32 	%f121, 0f00000000, %f32, %p33;
	cvt.rzi.s32.f32 	%r63, %f121;
	setp.lt.s32 	%p34, %r63, %r5;
	add.s32 	%r64, %r63, 1;
	selp.f32 	%f122, %f121, %f7, %p34;
	min.s32 	%r65, %r63, %r5;
	selp.b32 	%r66, %r64, %r5, %p34;
	cvt.rn.f32.s32 	%f123, %r65;
	sub.f32 	%f124, %f122, %f123;
	mov.f32 	%f125, 0f3F800000;
	sub.f32 	%f126, %f125, %f124;
	add.s32 	%r67, %r65, %r13;
	mul.wide.s32 	%rd28, %r67, 4;
	add.s64 	%rd29, %rd4, %rd28;
	ld.global.f32 	%f127, [%rd29];
	add.s32 	%r68, %r66, %r13;
	mul.wide.s32 	%rd30, %r68, 4;
	add.s64 	%rd31, %rd4, %rd30;
	ld.global.f32 	%f128, [%rd31];
	add.s32 	%r69, %r65, %r14;
	mul.wide.s32 	%rd32, %r69, 4;
	add.s64 	%rd33, %rd4, %rd32;
	ld.global.f32 	%f129, [%rd33];
	add.s32 	%r70, %r66, %r14;
	mul.wide.s32 	%rd34, %r70, 4;
	add.s64 	%rd35, %rd4, %rd34;
	ld.global.f32 	%f130, [%rd35];
	mul.f32 	%f131, %f18, %f126;
	mul.f32 	%f132, %f18, %f124;
	mul.f32 	%f133, %f17, %f126;
	mul.f32 	%f134, %f17, %f124;
	mul.f32 	%f135, %f132, %f128;
	fma.rn.f32 	%f136, %f131, %f127, %f135;
	fma.rn.f32 	%f137, %f133, %f129, %f136;
	fma.rn.f32 	%f148, %f134, %f130, %f137;
$L__BB0_16:
	add.f32 	%f149, %f149, %f148;
$L__BB0_17:
	add.s32 	%r74, %r74, 1;
	setp.ne.s32 	%p35, %r74, %r9;
	@%p35 bra 	$L__BB0_4;
$L__BB0_18:
	mul.lo.s32 	%r71, %r9, %r10;
	cvt.rn.f32.s32 	%f138, %r71;
	div.rn.f32 	%f139, %f149, %f138;
	mul.wide.s32 	%rd36, %r73, 4;
	add.s64 	%rd37, %rd2, %rd36;
	st.global.f32 	[%rd37], %f139;
	add.s32 	%r73, %r73, %r6;
	setp.lt.s32 	%p36, %r73, %r20;
	@%p36 bra 	$L__BB0_2;
$L__BB0_19:
	ret;

}
	// .globl	_Z23RoIAlignBackwardFeatureiPKfifiiiiiiPfS0_
.visible .entry _Z23RoIAlignBackwardFeatureiPKfifiiiiiiPfS0_(
	.param .u32 _Z23RoIAlignBackwardFeatureiPKfifiiiiiiPfS0__param_0,
	.param .u64 .ptr .align 1 _Z23RoIAlignBackwardFeatureiPKfifiiiiiiPfS0__param_1,
	.param .u32 _Z23RoIAlignBackwardFeatureiPKfifiiiiiiPfS0__param_2,
	.param .f32 _Z23RoIAlignBackwardFeatureiPKfifiiiiiiPfS0__param_3,
	.param .u32 _Z23RoIAlignBackwardFeatureiPKfifiiiiiiPfS0__param_4,
	.param .u32 _Z23RoIAlignBackwardFeatureiPKfifiiiiiiPfS0__param_5,
	.param .u32 _Z23RoIAlignBackwardFeatureiPKfifiiiiiiPfS0__param_6,
	.param .u32 _Z23RoIAlignBackwardFeatureiPKfifiiiiiiPfS0__param_7,
	.param .u32 _Z23RoIAlignBackwardFeatureiPKfifiiiiiiPfS0__param_8,
	.param .u32 _Z23RoIAlignBackwardFeatureiPKfifiiiiiiPfS0__param_9,
	.param .u64 .ptr .align 1 _Z23RoIAlignBackwardFeatureiPKfifiiiiiiPfS0__param_10,
	.param .u64 .ptr .align 1 _Z23RoIAlignBackwardFeatureiPKfifiiiiiiPfS0__param_11
)
{
	.reg .pred 	%p<40>;
	.reg .b32 	%r<109>;
	.reg .b32 	%f<163>;
	.reg .b64 	%rd<68>;

	ld.param.u32 	%r40, [_Z23RoIAlignBackwardFeatureiPKfifiiiiiiPfS0__param_0];
	ld.param.u32 	%r42, [_Z23RoIAlignBackwardFeatureiPKfifiiiiiiPfS0__param_5];
	ld.param.u32 	%r43, [_Z23RoIAlignBackwardFeatureiPKfifiiiiiiPfS0__param_6];
	ld.param.u32 	%r44, [_Z23RoIAlignBackwardFeatureiPKfifiiiiiiPfS0__param_7];
	ld.param.u32 	%r45, [_Z23RoIAlignBackwardFeatureiPKfifiiiiiiPfS0__param_8];
	ld.param.u32 	%r46, [_Z23RoIAlignBackwardFeatureiPKfifiiiiiiPfS0__param_9];
	mov.u32 	%r47, %ctaid.x;
	mov.u32 	%r1, %ntid.x;
	mov.u32 	%r48, %tid.x;
	mad.lo.s32 	%r94, %r47, %r1, %r48;
	setp.ge.s32 	%p2, %r94, %r40;
	@%p2 bra 	$L__BB1_24;
	cvt.rn.f32.s32 	%f1, %r44;
	cvt.rn.f32.s32 	%f2, %r45;
	mul.lo.s32 	%r3, %r43, %r42;
	mul.lo.s32 	%r4, %r45, %r44;
	cvt.rn.f32.s32 	%f3, %r42;
	cvt.rn.f32.s32 	%f4, %r43;
	add.s32 	%r5, %r42, -1;
	add.s32 	%r6, %r43, -1;
	cvt.rn.f32.s32 	%f5, %r6;
	mov.u32 	%r49, %nctaid.x;
	mul.lo.s32 	%r7, %r1, %r49;
$L__BB1_2:
	ld.param.u64 	%rd67, [_Z23RoIAlignBackwardFeatureiPKfifiiiiiiPfS0__param_11];
	ld.param.u32 	%r93, [_Z23RoIAlignBackwardFeatureiPKfifiiiiiiPfS0__param_4];
	ld.param.f32 	%f149, [_Z23RoIAlignBackwardFeatureiPKfifiiiiiiPfS0__param_3];
	ld.param.u64 	%rd65, [_Z23RoIAlignBackwardFeatureiPKfifiiiiiiPfS0__param_1];
	setp.gt.s32 	%p3, %r46, 0;
	div.s32 	%r50, %r94, %r45;
	mul.lo.s32 	%r51, %r50, %r45;
	sub.s32 	%r9, %r94, %r51;
	div.s32 	%r52, %r50, %r44;
	mul.lo.s32 	%r53, %r52, %r44;
	sub.s32 	%r10, %r50, %r53;
	div.s32 	%r54, %r52, %r93;
	mul.lo.s32 	%r55, %r54, %r93;
	sub.s32 	%r56, %r52, %r55;
	mul.lo.s32 	%r57, %r54, 5;
	cvta.to.global.u64 	%rd6, %rd67;
	mul.wide.s32 	%rd7, %r57, 4;
	add.s64 	%rd8, %rd6, %rd7;
	ld.global.f32 	%f59, [%rd8];
	mov.f32 	%f60, 0f3F000000;
	copysign.f32 	%f61, %f59, %f60;
	add.rz.f32 	%f62, %f59, %f61;
	cvt.rzi.f32.f32 	%f63, %f62;
	cvt.rzi.s32.f32 	%r58, %f63;
	ld.global.f32 	%f64, [%rd8+4];
	mul.f32 	%f6, %f149, %f64;
	ld.global.f32 	%f65, [%rd8+8];
	mul.f32 	%f7, %f149, %f65;
	ld.global.f32 	%f66, [%rd8+12];
	mul.f32 	%f67, %f149, %f66;
	ld.global.f32 	%f68, [%rd8+16];
	mul.f32 	%f69, %f149, %f68;
	sub.f32 	%f70, %f67, %f6;
	max.f32 	%f71, %f70, 0f3F800000;
	sub.f32 	%f72, %f69, %f7;
	max.f32 	%f73, %f72, 0f3F800000;
	div.rn.f32 	%f8, %f73, %f1;
	div.rn.f32 	%f9, %f71, %f2;
	mad.lo.s32 	%r59, %r58, %r93, %r56;
	mul.lo.s32 	%r60, %r3, %r59;
	cvt.s64.s32 	%rd1, %r60;
	mul.lo.s32 	%r61, %r4, %r52;
	cvt.s64.s32 	%rd9, %r61;
	mad.lo.s32 	%r62, %r10, %r45, %r9;
	cvt.s64.s32 	%rd10, %r62;
	add.s64 	%rd11, %rd9, %rd10;
	cvta.to.global.u64 	%rd12, %rd65;
	shl.b64 	%rd13, %rd11, 2;
	add.s64 	%rd14, %rd12, %rd13;
	ld.global.f32 	%f10, [%rd14];
	cvt.rpi.f32.f32 	%f74, %f8;
	cvt.rn.f32.u32 	%f75, %r46;
	selp.f32 	%f76, %f75, %f74, %p3;
	cvt.rzi.s32.f32 	%r11, %f76;
	cvt.rpi.f32.f32 	%f77, %f9;
	selp.f32 	%f78, %f75, %f77, %p3;
	cvt.rzi.s32.f32 	%r12, %f78;
	mul.lo.s32 	%r63, %r11, %r12;
	cvt.rn.f32.s32 	%f11, %r63;
	setp.lt.s32 	%p4, %r11, 1;
	@%p4 bra 	$L__BB1_23;
	ld.param.u64 	%rd66, [_Z23RoIAlignBackwardFeatureiPKfifiiiiiiPfS0__param_10];
	cvta.to.global.u64 	%rd15, %rd66;
	shl.b64 	%rd16, %rd1, 2;
	add.s64 	%rd2, %rd15, %rd16;
	cvt.rn.f32.s32 	%f79, %r10;
	fma.rn.f32 	%f12, %f8, %f79, %f7;
	cvt.rn.f32.s32 	%f80, %r9;
	fma.rn.f32 	%f13, %f9, %f80, %f6;
	cvt.rn.f32.s32 	%f14, %r12;
	and.b32  	%r13, %r12, 2147483646;
	mov.b32 	%r95, 0;
$L__BB1_4:
	setp.lt.s32 	%p5, %r12, 1;
	@%p5 bra 	$L__BB1_22;
	cvt.rn.f32.u32 	%f82, %r95;
	add.f32 	%f83, %f82, 0f3F000000;
	mul.f32 	%f84, %f8, %f83;
	cvt.rn.f32.u32 	%f85, %r11;
	div.rn.f32 	%f86, %f84, %f85;
	add.f32 	%f87, %f12, %f86;
	setp.eq.s32 	%p6, %r12, 1;
	setp.lt.f32 	%p7, %f87, 0fBF800000;
	setp.gt.f32 	%p8, %f87, %f3;
	or.pred  	%p1, %p7, %p8;
	setp.le.f32 	%p9, %f87, 0f00000000;
	selp.f32 	%f88, 0f00000000, %f87, %p9;
	cvt.rzi.s32.f32 	%r65, %f88;
	setp.lt.s32 	%p10, %r65, %r5;
	add.s32 	%r66, %r65, 1;
	min.s32 	%r15, %r65, %r5;
	selp.b32 	%r16, %r66, %r5, %p10;
	cvt.rn.f32.s32 	%f89, %r5;
	selp.f32 	%f90, %f88, %f89, %p10;
	cvt.rn.f32.s32 	%f91, %r15;
	sub.f32 	%f15, %f90, %f91;
	mov.f32 	%f92, 0f3F800000;
	sub.f32 	%f16, %f92, %f15;
	mov.f32 	%f158, 0f3F000000;
	@%p6 bra 	$L__BB1_17;
	mov.b32 	%r96, 0;
$L__BB1_7:
	cvt.rn.f32.u32 	%f94, %r96;
	add.f32 	%f95, %f94, 0f3F000000;
	mul.f32 	%f96, %f9, %f95;
	div.rn.f32 	%f97, %f96, %f14;
	add.f32 	%f17, %f13, %f97;
	setp.lt.f32 	%p11, %f17, 0fBF800000;
	setp.gt.f32 	%p12, %f17, %f4;
	or.pred  	%p13, %p11, %p12;
	or.pred  	%p15, %p1, %p13;
	mov.b32 	%r97, -1;
	mov.f32 	%f150, 0f00000000;
	mov.f32 	%f151, %f150;
	mov.f32 	%f152, %f150;
	mov.f32 	%f153, %f150;
	mov.u32 	%r98, %r97;
	mov.u32 	%r99, %r97;
	mov.u32 	%r100, %r97;
	@%p15 bra 	$L__BB1_9;
	setp.le.f32 	%p16, %f17, 0f00000000;
	selp.f32 	%f98, 0f00000000, %f17, %p16;
	cvt.rzi.s32.f32 	%r69, %f98;
	setp.lt.s32 	%p17, %r69, %r6;
	add.s32 	%r70, %r69, 1;
	min.s32 	%r97, %r69, %r6;
	selp.b32 	%r98, %r70, %r6, %p17;
	selp.f32 	%f99, %f98, %f5, %p17;
	cvt.rn.f32.s32 	%f100, %r97;
	sub.f32 	%f101, %f99, %f100;
	mov.f32 	%f102, 0f3F800000;
	sub.f32 	%f103, %f102, %f101;
	mul.f32 	%f150, %f16, %f103;
	mul.f32 	%f151, %f16, %f101;
	mul.f32 	%f152, %f15, %f103;
	mul.f32 	%f153, %f15, %f101;
	mov.u32 	%r99, %r15;
	mov.u32 	%r100, %r16;
$L__BB1_9:
	mul.f32 	%f104, %f10, %f150;
	div.rn.f32 	%f26, %f104, %f11;
	mul.f32 	%f105, %f10, %f151;
	div.rn.f32 	%f27, %f105, %f11;
	mul.f32 	%f106, %f10, %f152;
	div.rn.f32 	%f28, %f106, %f11;
	mul.f32 	%f29, %f10, %f153;
	or.b32  	%r71, %r97, %r98;
	or.b32  	%r72, %r71, %r99;
	or.b32  	%r73, %r72, %r100;
	setp.lt.s32 	%p18, %r73, 0;
	@%p18 bra 	$L__BB1_11;
	mul.lo.s32 	%r74, %r99, %r43;
	cvt.s64.s32 	%rd17, %r74;
	cvt.u64.u32 	%rd18, %r97;
	add.s64 	%rd19, %rd17, %rd18;
	shl.b64 	%rd20, %rd19, 2;
	add.s64 	%rd21, %rd2, %rd20;
	atom.global.add.f32 	%f107, [%rd21], %f26;
	cvt.u64.u32 	%rd22, %r98;
	add.s64 	%rd23, %rd17, %rd22;
	shl.b64 	%rd24, %rd23, 2;
	add.s64 	%rd25, %rd2, %rd24;
	atom.global.add.f32 	%f108, [%rd25], %f27;
	mul.lo.s32 	%r75, %r100, %r43;
	cvt.s64.s32 	%rd26, %r75;
	add.s64 	%rd27, %rd26, %rd18;
	shl.b64 	%rd28, %rd27, 2;
	add.s64 	%rd29, %rd2, %rd28;
	atom.global.add.f32 	%f109, [%rd29], %f28;
	add.s64 	%rd30, %rd26, %rd22;
	shl.b64 	%rd31, %rd30, 2;
	add.s64 	%rd32, %rd2, %rd31;
	div.rn.f32 	%f110, %f29, %f11;
	atom.global.add.f32 	%f111, [%rd32], %f110;
$L__BB1_11:
	add.s32 	%r24, %r96, 1;
	cvt.rn.f32.u32 	%f113, %r24;
	add.f32 	%f114, %f113, 0f3F000000;
	mul.f32 	%f115, %f9, %f114;
	div.rn.f32 	%f116, %f115, %f14;
	add.f32 	%f30, %f13, %f116;
	setp.lt.f32 	%p19, %f30, 0fBF800000;
	setp.gt.f32 	%p20, %f30, %f4;
	or.pred  	%p21, %p19, %p20;
	or.pred  	%p23, %p1, %p21;
	mov.b32 	%r101, -1;
	mov.f32 	%f154, 0f00000000;
	mov.f32 	%f155, %f154;
	mov.f32 	%f156, %f154;
	mov.f32 	%f157, %f154;
	mov.u32 	%r102, %r101;
	mov.u32 	%r103, %r101;
	mov.u32 	%r104, %r101;
	@%p23 bra 	$L__BB1_13;
	setp.le.f32 	%p24, %f30, 0f00000000;
	selp.f32 	%f117, 0f00000000, %f30, %p24;
	cvt.rzi.s32.f32 	%r77, %f117;
	setp.lt.s32 	%p25, %r77, %r6;
	add.s32 	%r78, %r77, 1;
	min.s32 	%r101, %r77, %r6;
	selp.b32 	%r102, %r78, %r6, %p25;
	selp.f32 	%f118, %f117, %f5, %p25;
	cvt.rn.f32.s32 	%f119, %r101;
	sub.f32 	%f120, %f118, %f119;
	mov.f32 	%f121, 0f3F800000;
	sub.f32 	%f122, %f121, %f120;
	mul.f32 	%f154, %f16, %f122;
	mul.f32 	%f155, %f16, %f120;
	mul.f32 	%f156, %f15, %f122;
	mul.f32 	%f157, %f15, %f120;
	mov.u32 	%r103, %r15;
	mov.u32 	%r104, %r16;
$L__BB1_13:
	mul.f32 	%f123, %f10, %f154;
	div.rn.f32 	%f39, %f123, %f11;
	mul.f32 	%f124, %f10, %f155;
	div.rn.f32 	%f40, %f124, %f11;
	mul.f32 	%f125, %f10, %f156;
	div.rn.f32 	%f41, %f125, %f11;
	mul.f32 	%f42, %f10, %f157;
	or.b32  	%r79, %r101, %r102;
	or.b32  	%r80, %r79, %r103;
	or.b32  	%r81, %r80, %r104;
	setp.lt.s32 	%p26, %r81, 0;
	@%p26 bra 	$L__BB1_15;
	mul.lo.s32 	%r82, %r103, %r43;
	cvt.s64.s32 	%rd33, %r82;
	cvt.u64.u32 	%rd34, %r101;
	add.s64 	%rd35, %rd33, %rd34;
	shl.b64 	%rd36, %rd35, 2;
	add.s64 	%rd37, %rd2, %rd36;
	atom.global.add.f32 	%f126, [%rd37], %f39;
	cvt.u64.u32 	%rd38, %r102;
	add.s64 	%rd39, %rd33, %rd38;
	shl.b64 	%rd40, %rd39, 2;
	add.s64 	%rd41, %rd2, %rd40;
	atom.global.add.f32 	%f127, [%rd41], %f40;
	mul.lo.s32 	%r83, %r104, %r43;
	cvt.s64.s32 	%rd42, %r83;
	add.s64 	%rd43, %rd42, %rd34;
	shl.b64 	%rd44, %rd43, 2;
	add.s64 	%rd45, %rd2, %rd44;
	atom.global.add.f32 	%f128, [%rd45], %f41;
	add.s64 	%rd46, %rd42, %rd38;
	shl.b64 	%rd47, %rd46, 2;
	add.s64 	%rd48, %rd2, %rd47;
	div.rn.f32 	%f129, %f42, %f11;
	atom.global.add.f32 	%f130, [%rd48], %f129;
$L__BB1_15:
	add.s32 	%r96, %r24, 1;
	setp.ne.s32 	%p27, %r96, %r13;
	@%p27 bra 	$L__BB1_7;
	cvt.rn.f32.u32 	%f131, %r13;
	add.f32 	%f158, %f131, 0f3F000000;
$L__BB1_17:
	and.b32  	%r84, %r12, 1;
	setp.eq.b32 	%p28, %r84, 1;
	not.pred 	%p29, %p28;
	@%p29 bra 	$L__BB1_22;
	mul.f32 	%f133, %f9, %f158;
	div.rn.f32 	%f134, %f133, %f14;
	add.f32 	%f45, %f13, %f134;
	setp.lt.f32 	%p30, %f45, 0fBF800000;
	setp.gt.f32 	%p31, %f45, %f4;
	or.pred  	%p32, %p30, %p31;
	or.pred  	%p34, %p1, %p32;
	mov.b32 	%r105, -1;
	mov.f32 	%f159, 0f00000000;
	mov.f32 	%f160, %f159;
	mov.f32 	%f161, %f159;
	mov.f32 	%f162, %f159;
	mov.u32 	%r106, %r105;
	mov.u32 	%r107, %r105;
	mov.u32 	%r108, %r105;
	@%p34 bra 	$L__BB1_20;
	setp.le.f32 	%p35, %f45, 0f00000000;
	selp.f32 	%f135, 0f00000000, %f45, %p35;
	cvt.rzi.s32.f32 	%r86, %f135;
	setp.lt.s32 	%p36, %r86, %r6;
	add.s32 	%r87, %r86, 1;
	min.s32 	%r105, %r86, %r6;
	selp.b32 	%r106, %r87, %r6, %p36;
	selp.f32 	%f136, %f135, %f5, %p36;
	cvt.rn.f32.s32 	%f137, %r105;
	sub.f32 	%f138, %f136, %f137;
	mov.f32 	%f139, 0f3F800000;
	sub.f32 	%f140, %f139, %f138;
	mul.f32 	%f159, %f16, %f140;
	mul.f32 	%f160, %f16, %f138;
	mul.f32 	%f161, %f15, %f140;
	mul.f32 	%f162, %f15, %f138;
	mov.u32 	%r107, %r15;
	mov.u32 	%r108, %r16;
$L__BB1_20:
	mul.f32 	%f141, %f10, %f159;
	div.rn.f32 	%f54, %f141, %f11;
	mul.f32 	%f142, %f10, %f160;
	div.rn.f32 	%f55, %f142, %f11;
	mul.f32 	%f143, %f10, %f161;
	div.rn.f32 	%f56, %f143, %f11;
	mul.f32 	%f57, %f10, %f162;
	or.b32  	%r88, %r105, %r106;
	or.b32  	%r89, %r88, %r107;
	or.b32  	%r90, %r89, %r108;
	setp.lt.s32 	%p37, %r90, 0;
	@%p37 bra 	$L__BB1_22;
	mul.lo.s32 	%r91, %r107, %r43;
	cvt.s64.s32 	%rd49, %r91;
	cvt.u64.u32 	%rd50, %r105;
	add.s64 	%rd51, %rd49, %rd50;
	shl.b64 	%rd52, %rd51, 2;
	add.s64 	%rd53, %rd2, %rd52;
	atom.global.add.f32 	%f144, [%rd53], %f54;
	cvt.u64.u32 	%rd54, %r106;
	add.s64 	%rd55, %rd49, %rd54;
	shl.b64 	%rd56, %rd55, 2;
	add.s64 	%rd57, %rd2, %rd56;
	atom.global.add.f32 	%f145, [%rd57], %f55;
	mul.lo.s32 	%r92, %r108, %r43;
	cvt.s64.s32 	%rd58, %r92;
	add.s64 	%rd59, %rd58, %rd50;
	shl.b64 	%rd60, %rd59, 2;
	add.s64 	%rd61, %rd2, %rd60;
	atom.global.add.f32 	%f146, [%rd61], %f56;
	add.s64 	%rd62, %rd58, %rd54;
	shl.b64 	%rd63, %rd62, 2;
	add.s64 	%rd64, %rd2, %rd63;
	div.rn.f32 	%f147, %f57, %f11;
	atom.global.add.f32 	%f148, [%rd64], %f147;
$L__BB1_22:
	add.s32 	%r95, %r95, 1;
	setp.ne.s32 	%p38, %r95, %r11;
	@%p38 bra 	$L__BB1_4;
$L__BB1_23:
	add.s32 	%r94, %r94, %r7;
	setp.lt.s32 	%p39, %r94, %r40;
	@%p39 bra 	$L__BB1_2;
$L__BB1_24:
	ret;

}


// ===== COMPILED SASS (sm_100) =====

	.target	sm_100

	.elftype	@"ET_EXEC"


//--------------------- .note.nv.tkinfo           --------------------------
	.section	.note.nv.tkinfo,"",@"SHT_NOTE"
	.sectionflags	@"SHF_NOTE_NV_TKINFO"
	.tkinfo
        /*0018*/ 	.word	0x00000002
        /*0030*/ 	.string	""
        /*0030*/ 	.string	"ptxas"
        /*0030*/ 	.string	"Cuda compilation tools, release 13.0, V13.0.88"
        /*0030*/ 	.string	"Build cuda_13.0.r13.0/compiler.36424714_0"
        /*0030*/ 	.string	"-arch sm_100 -m 64 "



//--------------------- .note.nv.cuinfo           --------------------------
	.section	.note.nv.cuinfo,"",@"SHT_NOTE"
	.sectionflags	@"SHF_NOTE_NV_CUINFO"
        /*0018*/ 	.short	0x0002
        /*001a*/ 	.short	0x0064
        /*001c*/ 	.short	0x0082
	.zero		2


//--------------------- .nv.info                  --------------------------
	.section	.nv.info,"",@"SHT_CUDA_INFO"
	.align	4


	//----- nvinfo : EIATTR_REGCOUNT
	.align		4
        /*0000*/ 	.byte	0x04, 0x2f
        /*0002*/ 	.short	(.L_1 - .L_0)
	.align		4
.L_0:
        /*0004*/ 	.word	index@(_Z15RoIAlignForwardiPKffiiiiiiS0_Pf)
        /*0008*/ 	.word	0x00000028


	//----- nvinfo : EIATTR_FRAME_SIZE
	.align		4
.L_1:
        /*000c*/ 	.byte	0x04, 0x11
        /*000e*/ 	.short	(.L_3 - .L_2)
	.align		4
.L_2:
        /*0010*/ 	.word	index@($__internal_1_$__cuda_sm3x_div_rn_noftz_f32_slowpath)
        /*0014*/ 	.word	0x00000000


	//----- nvinfo : EIATTR_FRAME_SIZE
	.align		4
.L_3:
        /*0018*/ 	.byte	0x04, 0x11
        /*001a*/ 	.short	(.L_5 - .L_4)
	.align		4
.L_4:
        /*001c*/ 	.word	index@(_Z15RoIAlignForwardiPKffiiiiiiS0_Pf)
        /*0020*/ 	.word	0x00000000


	//----- nvinfo : EIATTR_REGCOUNT
	.align		4
.L_5:
        /*0024*/ 	.byte	0x04, 0x2f
        /*0026*/ 	.short	(.L_7 - .L_6)
	.align		4
.L_6:
        /*0028*/ 	.word	index@(_Z23RoIAlignBackwardFeatureiPKfifiiiiiiPfS0_)
        /*002c*/ 	.word	0x00000030


	//----- nvinfo : EIATTR_FRAME_SIZE
	.align		4
.L_7:
        /*0030*/ 	.byte	0x04, 0x11
        /*0032*/ 	.short	(.L_9 - .L_8)
	.align		4
.L_8:
        /*0034*/ 	.word	index@($__internal_0_$__cuda_sm3x_div_rn_noftz_f32_slowpath)
        /*0038*/ 	.word	0x00000000


	//----- nvinfo : EIATTR_FRAME_SIZE
	.align		4
.L_9:
        /*003c*/ 	.byte	0x04, 0x11
        /*003e*/ 	.short	(.L_11 - .L_10)
	.align		4
.L_10:
        /*0040*/ 	.word	index@(_Z23RoIAlignBackwardFeatureiPKfifiiiiiiPfS0_)
        /*0044*/ 	.word	0x00000000


	//----- nvinfo : EIATTR_MIN_STACK_SIZE
	.align		4
.L_11:
        /*0048*/ 	.byte	0x04, 0x12
        /*004a*/ 	.short	(.L_13 - .L_12)
	.align		4
.L_12:
        /*004c*/ 	.word	index@(_Z23RoIAlignBackwardFeatureiPKfifiiiiiiPfS0_)
        /*0050*/ 	.word	0x00000000


	//----- nvinfo : EIATTR_MIN_STACK_SIZE
	.align		4
.L_13:
        /*0054*/ 	.byte	0x04, 0x12
        /*0056*/ 	.short	(.L_15 - .L_14)
	.align		4
.L_14:
        /*0058*/ 	.word	index@(_Z15RoIAlignForwardiPKffiiiiiiS0_Pf)
        /*005c*/ 	.word	0x00000000
.L_15:


//--------------------- .nv.compat                --------------------------
	.section	.nv.compat,"",@"SHT_CUDA_COMPAT_INFO"
	.align	4
        /*0000*/ 	.byte	0x02, 0x09, 0x00, 0x00, 0x02, 0x02, 0x01, 0x00, 0x02, 0x05, 0x05, 0x00, 0x03, 0x07, 0x01, 0x01
        /*0010*/ 	.byte	0x02, 0x03, 0x00, 0x00, 0x02, 0x06, 0x01, 0x00, 0x04, 0x0b, 0x08, 0x00, 0x01, 0x00, 0x00, 0x00
        /*0020*/ 	.byte	0x00, 0x00, 0x00, 0x00


//--------------------- .nv.info._Z23RoIAlignBackwardFeatureiPKfifiiiiiiPfS0_ --------------------------
	.section	.nv.info._Z23RoIAlignBackwardFeatureiPKfifiiiiiiPfS0_,"",@"SHT_CUDA_INFO"
	.sectionflags	@""
	.align	4


	//----- nvinfo : EIATTR_CUDA_API_VERSION
	.align		4
        /*0000*/ 	.byte	0x04, 0x37
        /*0002*/ 	.short	(.L_17 - .L_16)
.L_16:
        /*0004*/ 	.word	0x00000082


	//----- nvinfo : EIATTR_KPARAM_INFO
	.align		4
.L_17:
        /*0008*/ 	.byte	0x04, 0x17
        /*000a*/ 	.short	(.L_19 - .L_18)
.L_18:
        /*000c*/ 	.word	0x00000000
        /*0010*/ 	.short	0x000b
        /*0012*/ 	.short	0x0038
        /*0014*/ 	.byte	0x00, 0xf5, 0x21, 0x00


	//----- nvinfo : EIATTR_KPARAM_INFO
	.align		4
.L_19:
        /*0018*/ 	.byte	0x04, 0x17
        /*001a*/ 	.short	(.L_21 - .L_20)
.L_20:
        /*001c*/ 	.word	0x00000000
        /*0020*/ 	.short	0x000a
        /*0022*/ 	.short	0x0030
        /*0024*/ 	.byte	0x00, 0xf5, 0x21, 0x00


	//----- nvinfo : EIATTR_KPARAM_INFO
	.align		4
.L_21:
        /*0028*/ 	.byte	0x04, 0x17
        /*002a*/ 	.short	(.L_23 - .L_22)
.L_22:
        /*002c*/ 	.word	0x00000000
        /*0030*/ 	.short	0x0009
        /*0032*/ 	.short	0x002c
        /*0034*/ 	.byte	0x00, 0xf0, 0x11, 0x00


	//----- nvinfo : EIATTR_KPARAM_INFO
	.align		4
.L_23:
        /*0038*/ 	.byte	0x04, 0x17
        /*003a*/ 	.short	(.L_25 - .L_24)
.L_24:
        /*003c*/ 	.word	0x00000000
        /*0040*/ 	.short	0x0008
        /*0042*/ 	.short	0x0028
        /*0044*/ 	.byte	0x00, 0xf0, 0x11, 0x00


	//----- nvinfo : EIATTR_KPARAM_INFO
	.align		4
.L_25:
        /*0048*/ 	.byte	0x04, 0x17
        /*004a*/ 	.short	(.L_27 - .L_26)
.L_26:
        /*004c*/ 	.word	0x00000000
        /*0050*/ 	.short	0x0007
        /*0052*/ 	.short	0x0024
        /*0054*/ 	.byte	0x00, 0xf0, 0x11, 0x00


	//----- nvinfo : EIATTR_KPARAM_INFO
	.align		4
.L_27:
        /*0058*/ 	.byte	0x04, 0x17
        /*005a*/ 	.short	(.L_29 - .L_28)
.L_28:
        /*005c*/ 	.word	0x00000000
        /*0060*/ 	.short	0x0006
        /*0062*/ 	.short	0x0020
        /*0064*/ 	.byte	0x00, 0xf0, 0x11, 0x00


	//----- nvinfo : EIATTR_KPARAM_INFO
	.align		4
.L_29:
        /*0068*/ 	.byte	0x04, 0x17
        /*006a*/ 	.short	(.L_31 - .L_30)
.L_30:
        /*006c*/ 	.word	0x00000000
        /*0070*/ 	.short	0x0005
        /*0072*/ 	.short	0x001c
        /*0074*/ 	.byte	0x00, 0xf0, 0x11, 0x00


	//----- nvinfo : EIATTR_KPARAM_INFO
	.align		4
.L_31:
        /*0078*/ 	.byte	0x04, 0x17
        /*007a*/ 	.short	(.L_33 - .L_32)
.L_32:
        /*007c*/ 	.word	0x00000000
        /*0080*/ 	.short	0x0004
        /*0082*/ 	.short	0x0018
        /*0084*/ 	.byte	0x00, 0xf0, 0x11, 0x00


	//----- nvinfo : EIATTR_KPARAM_INFO
	.align		4
.L_33:
        /*0088*/ 	.byte	0x04, 0x17
        /*008a*/ 	.short	(.L_35 - .L_34)
.L_34:
        /*008c*/ 	.word	0x00000000
        /*0090*/ 	.short	0x0003
        /*0092*/ 	.short	0x0014
        /*0094*/ 	.byte	0x00, 0xf0, 0x11, 0x00


	//----- nvinfo : EIATTR_KPARAM_INFO
	.align		4
.L_35:
        /*0098*/ 	.byte	0x04, 0x17
        /*009a*/ 	.short	(.L_37 - .L_36)
.L_36:
        /*009c*/ 	.word	0x00000000
        /*00a0*/ 	.short	0x0002
        /*00a2*/ 	.short	0x0010
        /*00a4*/ 	.byte	0x00, 0xf0, 0x11, 0x00


	//----- nvinfo : EIATTR_KPARAM_INFO
	.align		4
.L_37:
        /*00a8*/ 	.byte	0x04, 0x17
        /*00aa*/ 	.short	(.L_39 - .L_38)
.L_38:
        /*00ac*/ 	.word	0x00000000
        /*00b0*/ 	.short	0x0001
        /*00b2*/ 	.short	0x0008
        /*00b4*/ 	.byte	0x00, 0xf5, 0x21, 0x00


	//----- nvinfo : EIATTR_KPARAM_INFO
	.align		4
.L_39:
        /*00b8*/ 	.byte	0x04, 0x17
        /*00ba*/ 	.short	(.L_41 - .L_40)
.L_40:
        /*00bc*/ 	.word	0x00000000
        /*00c0*/ 	.short	0x0000
        /*00c2*/ 	.short	0x0000
        /*00c4*/ 	.byte	0x00, 0xf0, 0x11, 0x00


	//----- nvinfo : EIATTR_SPARSE_MMA_MASK
	.align		4
.L_41:
        /*00c8*/ 	.byte	0x03, 0x50
        /*00ca*/ 	.short	0x0000


	//----- nvinfo : EIATTR_MAXREG_COUNT
	.align		4
        /*00cc*/ 	.byte	0x03, 0x1b
        /*00ce*/ 	.short	0x00ff


	//----- nvinfo : EIATTR_MERCURY_ISA_VERSION
	.align		4
        /*00d0*/ 	.byte	0x03, 0x5f
        /*00d2*/ 	.short	0x0101


	//----- nvinfo : EIATTR_VRC_CTA_INIT_COUNT
	.align		4
        /*00d4*/ 	.byte	0x02, 0x4a
	.zero		1
	.zero		1


	//----- nvinfo : EIATTR_EXIT_INSTR_OFFSETS
	.align		4
        /*00d8*/ 	.byte	0x04, 0x1c
        /*00da*/ 	.short	(.L_43 - .L_42)


	//   ....[0]....
.L_42:
        /*00dc*/ 	.word	0x00000070


	//   ....[1]....
        /*00e0*/ 	.word	0x000029a0


	//----- nvinfo : EIATTR_CRS_STACK_SIZE
	.align		4
.L_43:
        /*00e4*/ 	.byte	0x04, 0x1e
        /*00e6*/ 	.short	(.L_45 - .L_44)
.L_44:
        /*00e8*/ 	.word	0x00000000


	//----- nvinfo : EIATTR_CBANK_PARAM_SIZE
	.align		4
.L_45:
        /*00ec*/ 	.byte	0x03, 0x19
        /*00ee*/ 	.short	0x0040


	//----- nvinfo : EIATTR_PARAM_CBANK
	.align		4
        /*00f0*/ 	.byte	0x04, 0x0a
        /*00f2*/ 	.short	(.L_47 - .L_46)
	.align		4
.L_46:
        /*00f4*/ 	.word	index@(.nv.constant0._Z23RoIAlignBackwardFeatureiPKfifiiiiiiPfS0_)
        /*00f8*/ 	.short	0x0380
        /*00fa*/ 	.short	0x0040


	//----- nvinfo : EIATTR_SW_WAR
	.align		4
.L_47:
        /*00fc*/ 	.byte	0x04, 0x36
        /*00fe*/ 	.short	(.L_49 - .L_48)
.L_48:
        /*0100*/ 	.word	0x00000008
.L_49:


//--------------------- .nv.info._Z15RoIAlignForwardiPKffiiiiiiS0_Pf --------------------------
	.section	.nv.info._Z15RoIAlignForwardiPKffiiiiiiS0_Pf,"",@"SHT_CUDA_INFO"
	.sectionflags	@""
	.align	4


	//----- nvinfo : EIATTR_CUDA_API_VERSION
	.align		4
        /*0000*/ 	.byte	0x04, 0x37
        /*0002*/ 	.short	(.L_51 - .L_50)
.L_50:
        /*0004*/ 	.word	0x00000082


	//----- nvinfo : EIATTR_KPARAM_INFO
	.align		4
.L_51:
        /*0008*/ 	.byte	0x04, 0x17
        /*000a*/ 	.short	(.L_53 - .L_52)
.L_52:
        /*000c*/ 	.word	0x00000000
        /*0010*/ 	.short	0x000a
        /*0012*/ 	.short	0x0038
        /*0014*/ 	.byte	0x00, 0xf5, 0x21, 0x00


	//----- nvinfo : EIATTR_KPARAM_INFO
	.align		4
.L_53:
        /*0018*/ 	.byte	0x04, 0x17
        /*001a*/ 	.short	(.L_55 - .L_54)
.L_54:
        /*001c*/ 	.word	0x00000000
        /*0020*/ 	.short	0x0009
        /*0022*/ 	.short	0x0030
        /*0024*/ 	.byte	0x00, 0xf5, 0x21, 0x00


	//----- nvinfo : EIATTR_KPARAM_INFO
	.align		4
.L_55:
        /*0028*/ 	.byte	0x04, 0x17
        /*002a*/ 	.short	(.L_57 - .L_56)
.L_56:
        /*002c*/ 	.word	0x00000000
        /*0030*/ 	.short	0x0008
        /*0032*/ 	.short	0x0028
        /*0034*/ 	.byte	0x00, 0xf0, 0x11, 0x00


	//----- nvinfo : EIATTR_KPARAM_INFO
	.align		4
.L_57:
        /*0038*/ 	.byte	0x04, 0x17
        /*003a*/ 	.short	(.L_59 - .L_58)
.L_58:
        /*003c*/ 	.word	0x00000000
        /*0040*/ 	.short	0x0007
        /*0042*/ 	.short	0x0024
        /*0044*/ 	.byte	0x00, 0xf0, 0x11, 0x00


	//----- nvinfo : EIATTR_KPARAM_INFO
	.align		4
.L_59:
        /*0048*/ 	.byte	0x04, 0x17
        /*004a*/ 	.short	(.L_61 - .L_60)
.L_60:
        /*004c*/ 	.word	0x00000000
        /*0050*/ 	.short	0x0006
        /*0052*/ 	.short	0x0020
        /*0054*/ 	.byte	0x00, 0xf0, 0x11, 0x00


	//----- nvinfo : EIATTR_KPARAM_INFO
	.align		4
.L_61:
        /*0058*/ 	.byte	0x04, 0x17
        /*005a*/ 	.short	(.L_63 - .L_62)
.L_62:
        /*005c*/ 	.word	0x00000000
        /*0060*/ 	.short	0x0005
        /*0062*/ 	.short	0x001c
        /*0064*/ 	.byte	0x00, 0xf0, 0x11, 0x00


	//----- nvinfo : EIATTR_KPARAM_INFO
	.align		4
.L_63:
        /*0068*/ 	.byte	0x04, 0x17
        /*006a*/ 	.short	(.L_65 - .L_64)
.L_64:
        /*006c*/ 	.word	0x00000000
        /*0070*/ 	.short	0x0004
        /*0072*/ 	.short	0x0018
        /*0074*/ 	.byte	0x00, 0xf0, 0x11, 0x00


	//----- nvinfo : EIATTR_KPARAM_INFO
	.align		4
.L_65:
        /*0078*/ 	.byte	0x04, 0x17
        /*007a*/ 	.short	(.L_67 - .L_66)
.L_66:
        /*007c*/ 	.word	0x00000000
        /*0080*/ 	.short	0x0003
        /*0082*/ 	.short	0x0014
        /*0084*/ 	.byte	0x00, 0xf0, 0x11, 0x00


	//----- nvinfo : EIATTR_KPARAM_INFO
	.align		4
.L_67:
        /*0088*/ 	.byte	0x04, 0x17
        /*008a*/ 	.short	(.L_69 - .L_68)
.L_68:
        /*008c*/ 	.word	0x00000000
        /*0090*/ 	.short	0x0002
        /*0092*/ 	.short	0x0010
        /*0094*/ 	.byte	0x00, 0xf0, 0x11, 0x00


	//----- nvinfo : EIATTR_KPARAM_INFO
	.align		4
.L_69:
        /*0098*/ 	.byte	0x04, 0x17
        /*009a*/ 	.short	(.L_71 - .L_70)
.L_70:
        /*009c*/ 	.word	0x00000000
        /*00a0*/ 	.short	0x0001
        /*00a2*/ 	.short	0x0008
        /*00a4*/ 	.byte	0x00, 0xf5, 0x21, 0x00


	//----- nvinfo : EIATTR_KPARAM_INFO
	.align		4
.L_71:
        /*00a8*/ 	.byte	0x04, 0x17
        /*00aa*/ 	.short	(.L_73 - .L_72)
.L_72:
        /*00ac*/ 	.word	0x00000000
        /*00b0*/ 	.short	0x0000
        /*00b2*/ 	.short	0x0000
        /*00b4*/ 	.byte	0x00, 0xf0, 0x11, 0x00


	//----- nvinfo : EIATTR_SPARSE_MMA_MASK
	.align		4
.L_73:
        /*00b8*/ 	.byte	0x03, 0x50
        /*00ba*/ 	.short	0x0000


	//----- nvinfo : EIATTR_MAXREG_COUNT
	.align		4
        /*00bc*/ 	.byte	0x03, 0x1b
        /*00be*/ 	.short	0x00ff


	//----- nvinfo : EIATTR_MERCURY_ISA_VERSION
	.align		4
        /*00c0*/ 	.byte	0x03, 0x5f
        /*00c2*/ 	.short	0x0101


	//----- nvinfo : EIATTR_VRC_CTA_INIT_COUNT
	.align		4
        /*00c4*/ 	.byte	0x02, 0x4a
	.zero		1
	.zero		1


	//----- nvinfo : EIATTR_EXIT_INSTR_OFFSETS
	.align		4
        /*00c8*/ 	.byte	0x04, 0x1c
        /*00ca*/ 	.short	(.L_75 - .L_74)


	//   ....[0]....
.L_74:
        /*00cc*/ 	.word	0x00000070


	//   ....[1]....
        /*00d0*/ 	.word	0x00001d60


	//----- nvinfo : EIATTR_CRS_STACK_SIZE
	.align		4
.L_75:
        /*00d4*/ 	.byte	0x04, 0x1e
        /*00d6*/ 	.short	(.L_77 - .L_76)
.L_76:
        /*00d8*/ 	.word	0x00000000


	//----- nvinfo : EIATTR_CBANK_PARAM_SIZE
	.align		4
.L_77:
        /*00dc*/ 	.byte	0x03, 0x19
        /*00de*/ 	.short	0x0040


	//----- nvinfo : EIATTR_PARAM_CBANK
	.align		4
        /*00e0*/ 	.byte	0x04, 0x0a
        /*00e2*/ 	.short	(.L_79 - .L_78)
	.align		4
.L_78:
        /*00e4*/ 	.word	index@(.nv.constant0._Z15RoIAlignForwardiPKffiiiiiiS0_Pf)
        /*00e8*/ 	.short	0x0380
        /*00ea*/ 	.short	0x0040


	//----- nvinfo : EIATTR_SW_WAR
	.align		4
.L_79:
        /*00ec*/ 	.byte	0x04, 0x36
        /*00ee*/ 	.short	(.L_81 - .L_80)
.L_80:
        /*00f0*/ 	.word	0x00000008
.L_81:


//--------------------- .nv.callgraph             --------------------------
	.section	.nv.callgraph,"",@"SHT_CUDA_CALLGRAPH"
	.align	4
	.sectionentsize	8
	.align		4
        /*0000*/ 	.word	0x00000000
	.align		4
        /*0004*/ 	.word	0xffffffff
	.align		4
        /*0008*/ 	.word	0x00000000
	.align		4
        /*000c*/ 	.word	0xfffffffe
	.align		4
        /*0010*/ 	.word	0x00000000
	.align		4
        /*0014*/ 	.word	0xfffffffd
	.align		4
        /*0018*/ 	.word	0x00000000
	.align		4
        /*001c*/ 	.word	0xfffffffc


//--------------------- .text._Z23RoIAlignBackwardFeatureiPKfifiiiiiiPfS0_ --------------------------
	.section	.text._Z23RoIAlignBackwardFeatureiPKfifiiiiiiPfS0_,"ax",@progbits
	.align	128
        .global         _Z23RoIAlignBackwardFeatureiPKfifiiiiiiPfS0_
        .type           _Z23RoIAlignBackwardFeatureiPKfifiiiiiiPfS0_,@function
        .size           _Z23RoIAlignBackwardFeatureiPKfifiiiiiiPfS0_,(.L_x_110 - _Z23RoIAlignBackwardFeatureiPKfifiiiiiiPfS0_)
        .other          _Z23RoIAlignBackwardFeatureiPKfifiiiiiiPfS0_,@"STO_CUDA_ENTRY STV_DEFAULT"
_Z23RoIAlignBackwardFeatureiPKfifiiiiiiPfS0_:
.text._Z23RoIAlignBackwardFeatureiPKfifiiiiiiPfS0_:
[----:B------:R-:W-:Y:S01]  /*0000*/  LDC R1, c[0x0][0x37c] ;  /* 0x0000df00ff017b82 */ /* 0x000fe20000000800 */
[----:B------:R-:W0:Y:S07]  /*0010*/  S2R R7, SR_TID.X ;  /* 0x0000000000077919 */ /* 0x000e2e0000002100 */
[----:B------:R-:W0:Y:S01]  /*0020*/  S2UR UR4, SR_CTAID.X ;  /* 0x00000000000479c3 */ /* 0x000e220000002500 */
[----:B------:R-:W1:Y:S07]  /*0030*/  LDCU UR5, c[0x0][0x380] ;  /* 0x00007000ff0577ac */ /* 0x000e6e0008000800 */
[----:B------:R-:W0:Y:S02]  /*0040*/  LDC R6, c[0x0][0x360] ;  /* 0x0000d800ff067b82 */ /* 0x000e240000000800 */
[----:B0-----:R-:W-:-:S05]  /*0050*/  IMAD R7, R6, UR4, R7 ;  /* 0x0000000406077c24 */ /* 0x001fca000f8e0207 */
[----:B-1----:R-:W-:-:S13]  /*0060*/  ISETP.GE.AND P0, PT, R7, UR5, PT ;  /* 0x0000000507007c0c */ /* 0x002fda000bf06270 */
[----:B------:R-:W-:Y:S05]  /*0070*/  @P0 EXIT ;  /* 0x000000000000094d */ /* 0x000fea0003800000 */
[----:B------:R-:W0:Y:S01]  /*0080*/  LDCU.64 UR12, c[0x0][0x3a0] ;  /* 0x00007400ff0c77ac */ /* 0x000e220008000a00 */
[----:B------:R-:W1:Y:S01]  /*0090*/  LDCU UR14, c[0x0][0x39c] ;  /* 0x00007380ff0e77ac */ /* 0x000e620008000800 */
[----:B------:R-:W2:Y:S01]  /*00a0*/  LDCU UR9, c[0x0][0x3a8] ;  /* 0x00007500ff0977ac */ /* 0x000ea20008000800 */
[----:B------:R-:W3:Y:S01]  /*00b0*/  LDCU UR8, c[0x0][0x370] ;  /* 0x00006e00ff0877ac */ /* 0x000ee20008000800 */
[----:B------:R-:W4:Y:S01]  /*00c0*/  LDCU.64 UR10, c[0x0][0x358] ;  /* 0x00006b00ff0a77ac */ /* 0x000f220008000a00 */
[----:B0-----:R-:W-:Y:S01]  /*00d0*/  I2FP.F32.S32 R4, UR13 ;  /* 0x0000000d00047c45 */ /* 0x001fe20008201400 */
[----:B------:R-:W-:Y:S02]  /*00e0*/  UIADD3 UR7, UPT, UPT, UR12, -0x1, URZ ;  /* 0xffffffff0c077890 */ /* 0x000fe4000fffe0ff */
[----:B------:R-:W-:Y:S01]  /*00f0*/  I2FP.F32.S32 R5, UR12 ;  /* 0x0000000c00057c45 */ /* 0x000fe20008201400 */
[----:B-1----:R-:W-:Y:S02]  /*0100*/  UIMAD UR4, UR12, UR14, URZ ;  /* 0x0000000e0c0472a4 */ /* 0x002fe4000f8e02ff */
[----:B------:R-:W-:Y:S01]  /*0110*/  I2FP.F32.S32 R9, UR14 ;  /* 0x0000000e00097c45 */ /* 0x000fe20008201400 */
[----:B------:R-:W-:Y:S01]  /*0120*/  UIADD3 UR6, UPT, UPT, UR14, -0x1, URZ ;  /* 0xffffffff0e067890 */ /* 0x000fe2000fffe0ff */
[----:B--2---:R-:W-:Y:S01]  /*0130*/  I2FP.F32.S32 R8, UR9 ;  /* 0x0000000900087c45 */ /* 0x004fe20008201400 */
[----:B------:R-:W-:Y:S01]  /*0140*/  UIMAD UR5, UR13, UR9, URZ ;  /* 0x000000090d0572a4 */ /* 0x000fe2000f8e02ff */
[----:B------:R-:W-:Y:S01]  /*0150*/  I2FP.F32.S32 R10, UR7 ;  /* 0x00000007000a7c45 */ /* 0x000fe20008201400 */
[----:B---34-:R-:W-:-:S10]  /*0160*/  IMAD R6, R6, UR8, RZ ;  /* 0x0000000806067c24 */ /* 0x018fd4000f8e02ff */
.L_x_55:
[----:B0-----:R-:W0:Y:S01]  /*0170*/  LDC.64 R20, c[0x0][0x3a8] ;  /* 0x0000ea00ff147b82 */ /* 0x001e220000000a00 */
[----:B-----5:R-:W-:Y:S01]  /*0180*/  IABS R14, R7 ;  /* 0x00000007000e7213 */ /* 0x020fe20000000000 */
[----:B------:R-:W1:Y:S06]  /*0190*/  LDCU UR8, c[0x0][0x394] ;  /* 0x00007280ff0877ac */ /* 0x000e6c0008000800 */
[----:B------:R-:W2:Y:S08]  /*01a0*/  LDC R15, c[0x0][0x3a4] ;  /* 0x0000e900ff0f7b82 */ /* 0x000eb00000000800 */
[----:B------:R-:W3:Y:S01]  /*01b0*/  LDC R17, c[0x0][0x398] ;  /* 0x0000e600ff117b82 */ /* 0x000ee20000000800 */
[----:B0-----:R-:W-:-:S04]  /*01c0*/  IABS R13, R20 ;  /* 0x00000014000d7213 */ /* 0x001fc80000000000 */
[----:B------:R-:W0:Y:S01]  /*01d0*/  I2F.RP R0, R13 ;  /* 0x0000000d00007306 */ /* 0x000e220000209400 */
[----:B--2---:R-:W-:-:S07]  /*01e0*/  IABS R19, R15 ;  /* 0x0000000f00137213 */ /* 0x004fce0000000000 */
[----:B0-----:R-:W0:Y:S02]  /*01f0*/  MUFU.RCP R0, R0 ;  /* 0x0000000000007308 */ /* 0x001e240000001000 */
[----:B0-----:R-:W-:-:S06]  /*0200*/  VIADD R2, R0, 0xffffffe ;  /* 0x0ffffffe00027836 */ /* 0x001fcc0000000000 */
[----:B------:R0:W2:Y:S02]  /*0210*/  F2I.FTZ.U32.TRUNC.NTZ R3, R2 ;  /* 0x0000000200037305 */ /* 0x0000a4000021f000 */
[----:B0-----:R-:W-:Y:S02]  /*0220*/  IMAD.MOV.U32 R2, RZ, RZ, RZ ;  /* 0x000000ffff027224 */ /* 0x001fe400078e00ff */
[----:B--2---:R-:W-:-:S04]  /*0230*/  IMAD.MOV R12, RZ, RZ, -R3 ;  /* 0x000000ffff0c7224 */ /* 0x004fc800078e0a03 */
[----:B------:R-:W-:Y:S01]  /*0240*/  IMAD R11, R12, R13, RZ ;  /* 0x0000000d0c0b7224 */ /* 0x000fe200078e02ff */
[----:B------:R-:W-:-:S03]  /*0250*/  MOV R12, R14 ;  /* 0x0000000e000c7202 */ /* 0x000fc60000000f00 */
[----:B------:R-:W-:Y:S02]  /*0260*/  IMAD.HI.U32 R3, R3, R11, R2 ;  /* 0x0000000b03037227 */ /* 0x000fe400078e0002 */
[----:B------:R-:W0:Y:S04]  /*0270*/  I2F.RP R11, R19 ;  /* 0x00000013000b7306 */ /* 0x000e280000209400 */
[----:B------:R-:W-:-:S04]  /*0280*/  IMAD.HI.U32 R0, R3, R12, RZ ;  /* 0x0000000c03007227 */ /* 0x000fc800078e00ff */
[----:B------:R-:W-:-:S04]  /*0290*/  IMAD.MOV R2, RZ, RZ, -R0 ;  /* 0x000000ffff027224 */ /* 0x000fc800078e0a00 */
[C---:B------:R-:W-:Y:S01]  /*02a0*/  IMAD R2, R13.reuse, R2, R12 ;  /* 0x000000020d027224 */ /* 0x040fe200078e020c */
[----:B0-----:R-:W0:Y:S04]  /*02b0*/  MUFU.RCP R11, R11 ;  /* 0x0000000b000b7308 */ /* 0x001e280000001000 */
[----:B------:R-:W-:-:S13]  /*02c0*/  ISETP.GT.U32.AND P1, PT, R13, R2, PT ;  /* 0x000000020d00720c */ /* 0x000fda0003f24070 */
[-C--:B------:R-:W-:Y:S01]  /*02d0*/  @!P1 IADD3 R2, PT, PT, R2, -R13.reuse, RZ ;  /* 0x8000000d02029210 */ /* 0x080fe20007ffe0ff */
[----:B------:R-:W-:Y:S01]  /*02e0*/  @!P1 VIADD R0, R0, 0x1 ;  /* 0x0000000100009836 */ /* 0x000fe20000000000 */
[----:B------:R-:W-:Y:S01]  /*02f0*/  ISETP.NE.AND P1, PT, R20, RZ, PT ;  /* 0x000000ff1400720c */ /* 0x000fe20003f25270 */
[----:B0-----:R-:W-:Y:S01]  /*0300*/  VIADD R3, R11, 0xffffffe ;  /* 0x0ffffffe0b037836 */ /* 0x001fe20000000000 */
[----:B------:R-:W-:Y:S02]  /*0310*/  ISETP.GE.U32.AND P0, PT, R2, R13, PT ;  /* 0x0000000d0200720c */ /* 0x000fe40003f06070 */
[----:B------:R-:W-:Y:S02]  /*0320*/  LOP3.LUT R2, R7, R20, RZ, 0x3c, !PT ;  /* 0x0000001407027212 */ /* 0x000fe400078e3cff */
[----:B---3--:R-:W-:Y:S01]  /*0330*/  IABS R13, R17 ;  /* 0x00000011000d7213 */ /* 0x008fe20000000000 */
[----:B------:R-:W0:Y:S01]  /*0340*/  F2I.FTZ.U32.TRUNC.NTZ R3, R3 ;  /* 0x0000000300037305 */ /* 0x000e22000021f000 */
[----:B------:R-:W-:-:S07]  /*0350*/  ISETP.GE.AND P2, PT, R2, RZ, PT ;  /* 0x000000ff0200720c */ /* 0x000fce0003f46270 */
[----:B------:R-:W-:-:S06]  /*0360*/  @P0 IADD3 R0, PT, PT, R0, 0x1, RZ ;  /* 0x0000000100000810 */ /* 0x000fcc0007ffe0ff */
[----:B------:R-:W-:Y:S01]  /*0370*/  @!P2 IMAD.MOV R0, RZ, RZ, -R0 ;  /* 0x000000ffff00a224 */ /* 0x000fe200078e0a00 */
[----:B------:R-:W-:Y:S01]  /*0380*/  @!P1 LOP3.LUT R0, RZ, R20, RZ, 0x33, !PT ;  /* 0x00000014ff009212 */ /* 0x000fe200078e33ff */
[----:B0-----:R-:W-:-:S03]  /*0390*/  IMAD.MOV R2, RZ, RZ, -R3 ;  /* 0x000000ffff027224 */ /* 0x001fc600078e0a03 */
[----:B------:R-:W-:Y:S01]  /*03a0*/  IABS R12, R0 ;  /* 0x00000000000c7213 */ /* 0x000fe20000000000 */
[----:B------:R-:W-:Y:S02]  /*03b0*/  IMAD R11, R2, R19, RZ ;  /* 0x00000013020b7224 */ /* 0x000fe400078e02ff */
[----:B------:R-:W-:-:S05]  /*03c0*/  HFMA2 R2, -RZ, RZ, 0, 0 ;  /* 0x00000000ff027431 */ /* 0x000fca00000001ff */
[----:B------:R-:W-:Y:S02]  /*03d0*/  IMAD.HI.U32 R2, R3, R11, R2 ;  /* 0x0000000b03027227 */ /* 0x000fe400078e0002 */
[----:B------:R-:W0:Y:S02]  /*03e0*/  I2F.RP R11, R13 ;  /* 0x0000000d000b7306 */ /* 0x000e240000209400 */
[----:B------:R-:W-:-:S04]  /*03f0*/  IMAD.MOV.U32 R3, RZ, RZ, R12 ;  /* 0x000000ffff037224 */ /* 0x000fc800078e000c */
[----:B------:R-:W-:-:S04]  /*0400*/  IMAD.HI.U32 R16, R2, R3, RZ ;  /* 0x0000000302107227 */ /* 0x000fc800078e00ff */
[----:B------:R-:W-:-:S04]  /*0410*/  IMAD.MOV R2, RZ, RZ, -R16 ;  /* 0x000000ffff027224 */ /* 0x000fc800078e0a10 */
[C---:B------:R-:W-:Y:S01]  /*0420*/  IMAD R2, R19.reuse, R2, R3 ;  /* 0x0000000213027224 */ /* 0x040fe200078e0203 */
[----:B0-----:R-:W0:Y:S04]  /*0430*/  MUFU.RCP R11, R11 ;  /* 0x0000000b000b7308 */ /* 0x001e280000001000 */
[----:B------:R-:W-:Y:S01]  /*0440*/  ISETP.GT.U32.AND P1, PT, R19, R2, PT ;  /* 0x000000021300720c */ /* 0x000fe20003f24070 */
[----:B0-----:R-:W-:-:S12]  /*0450*/  VIADD R3, R11, 0xffffffe ;  /* 0x0ffffffe0b037836 */ /* 0x001fd80000000000 */
[-C--:B------:R-:W-:Y:S01]  /*0460*/  @!P1 IADD3 R2, PT, PT, R2, -R19.reuse, RZ ;  /* 0x8000001302029210 */ /* 0x080fe20007ffe0ff */
[----:B------:R-:W-:Y:S01]  /*0470*/  @!P1 VIADD R16, R16, 0x1 ;  /* 0x0000000110109836 */ /* 0x000fe20000000000 */
[----:B------:R-:W-:Y:S02]  /*0480*/  ISETP.NE.AND P1, PT, R15, RZ, PT ;  /* 0x000000ff0f00720c */ /* 0x000fe40003f25270 */
[----:B------:R-:W-:Y:S01]  /*0490*/  ISETP.GE.U32.AND P0, PT, R2, R19, PT ;  /* 0x000000130200720c */ /* 0x000fe20003f06070 */
[----:B------:R-:W0:Y:S01]  /*04a0*/  F2I.FTZ.U32.TRUNC.NTZ R3, R3 ;  /* 0x0000000300037305 */ /* 0x000e22000021f000 */
[----:B------:R-:W-:-:S04]  /*04b0*/  LOP3.LUT R2, R0, R15, RZ, 0x3c, !PT ;  /* 0x0000000f00027212 */ /* 0x000fc800078e3cff */
[----:B------:R-:W-:-:S07]  /*04c0*/  ISETP.GE.AND P2, PT, R2, RZ, PT ;  /* 0x000000ff0200720c */ /* 0x000fce0003f46270 */
[----:B------:R-:W-:Y:S01]  /*04d0*/  @P0 IADD3 R16, PT, PT, R16, 0x1, RZ ;  /* 0x0000000110100810 */ /* 0x000fe20007ffe0ff */
[----:B0-----:R-:W-:-:S05]  /*04e0*/  IMAD.MOV R2, RZ, RZ, -R3 ;  /* 0x000000ffff027224 */ /* 0x001fca00078e0a03 */
[----:B------:R-:W-:Y:S01]  /*04f0*/  @!P2 IMAD.MOV R16, RZ, RZ, -R16 ;  /* 0x000000ffff10a224 */ /* 0x000fe200078e0a10 */
[----:B------:R-:W-:Y:S01]  /*0500*/  @!P1 LOP3.LUT R16, RZ, R15, RZ, 0x33, !PT ;  /* 0x0000000fff109212 */ /* 0x000fe200078e33ff */
[----:B------:R-:W-:Y:S01]  /*0510*/  IMAD R11, R2, R13, RZ ;  /* 0x0000000d020b7224 */ /* 0x000fe200078e02ff */
[----:B------:R-:W-:Y:S02]  /*0520*/  MOV R2, RZ ;  /* 0x000000ff00027202 */ /* 0x000fe40000000f00 */
[----:B------:R-:W-:-:S03]  /*0530*/  IABS R12, R16 ;  /* 0x00000010000c7213 */ /* 0x000fc60000000000 */
[----:B------:R-:W-:-:S04]  /*0540*/  IMAD.HI.U32 R2, R3, R11, R2 ;  /* 0x0000000b03027227 */ /* 0x000fc800078e0002 */
[----:B------:R-:W-:-:S04]  /*0550*/  IMAD.MOV.U32 R3, RZ, RZ, R12 ;  /* 0x000000ffff037224 */ /* 0x000fc800078e000c */
[----:B------:R-:W-:-:S04]  /*0560*/  IMAD.HI.U32 R11, R2, R3, RZ ;  /* 0x00000003020b7227 */ /* 0x000fc800078e00ff */
[----:B------:R-:W-:-:S04]  /*0570*/  IMAD.MOV R2, RZ, RZ, -R11 ;  /* 0x000000ffff027224 */ /* 0x000fc800078e0a0b */
[----:B------:R-:W-:-:S05]  /*0580*/  IMAD R2, R13, R2, R3 ;  /* 0x000000020d027224 */ /* 0x000fca00078e0203 */
[----:B------:R-:W-:-:S13]  /*0590*/  ISETP.GT.U32.AND P1, PT, R13, R2, PT ;  /* 0x000000020d00720c */ /* 0x000fda0003f24070 */
[-C--:B------:R-:W-:Y:S01]  /*05a0*/  @!P1 IADD3 R2, PT, PT, R2, -R13.reuse, RZ ;  /* 0x8000000d02029210 */ /* 0x080fe20007ffe0ff */
[----:B------:R-:W-:Y:S01]  /*05b0*/  @!P1 VIADD R11, R11, 0x1 ;  /* 0x000000010b0b9836 */ /* 0x000fe20000000000 */
[----:B------:R-:W-:Y:S02]  /*05c0*/  ISETP.NE.AND P1, PT, R17, RZ, PT ;  /* 0x000000ff1100720c */ /* 0x000fe40003f25270 */
[----:B------:R-:W-:Y:S02]  /*05d0*/  ISETP.GE.U32.AND P0, PT, R2, R13, PT ;  /* 0x0000000d0200720c */ /* 0x000fe40003f06070 */
[----:B------:R-:W-:-:S04]  /*05e0*/  LOP3.LUT R2, R16, R17, RZ, 0x3c, !PT ;  /* 0x0000001110027212 */ /* 0x000fc800078e3cff */
[----:B------:R-:W-:Y:S02]  /*05f0*/  ISETP.GE.AND P2, PT, R2, RZ, PT ;  /* 0x000000ff0200720c */ /* 0x000fe40003f46270 */
[----:B------:R-:W0:Y:S05]  /*0600*/  LDC.64 R2, c[0x0][0x3b8] ;  /* 0x0000ee00ff027b82 */ /* 0x000e2a0000000a00 */
[----:B------:R-:W-:-:S06]  /*0610*/  @P0 VIADD R11, R11, 0x1 ;  /* 0x000000010b0b0836 */ /* 0x000fcc0000000000 */
[----:B------:R-:W-:Y:S02]  /*0620*/  @!P2 IADD3 R11, PT, PT, -R11, RZ, RZ ;  /* 0x000000ff0b0ba210 */ /* 0x000fe40007ffe1ff */
[----:B------:R-:W-:-:S05]  /*0630*/  @!P1 LOP3.LUT R11, RZ, R17, RZ, 0x33, !PT ;  /* 0x00000011ff0b9212 */ /* 0x000fca00078e33ff */
[----:B------:R-:W-:-:S04]  /*0640*/  IMAD R13, R11, 0x5, RZ ;  /* 0x000000050b0d7824 */ /* 0x000fc800078e02ff */
[----:B0-----:R-:W-:-:S05]  /*0650*/  IMAD.WIDE R2, R13, 0x4, R2 ;  /* 0x000000040d027825 */ /* 0x001fca00078e0202 */
[----:B------:R-:W1:Y:S04]  /*0660*/  LDG.E R18, desc[UR10][R2.64+0x8] ;  /* 0x0000080a02127981 */ /* 0x000e68000c1e1900 */
[----:B------:R-:W2:Y:S04]  /*0670*/  LDG.E R23, desc[UR10][R2.64+0x10] ;  /* 0x0000100a02177981 */ /* 0x000ea8000c1e1900 */
[----:B------:R-:W3:Y:S04]  /*0680*/  LDG.E R12, desc[UR10][R2.64] ;  /* 0x0000000a020c7981 */ /* 0x000ee8000c1e1900 */
[----:B------:R-:W4:Y:S04]  /*0690*/  LDG.E R19, desc[UR10][R2.64+0x4] ;  /* 0x0000040a02137981 */ /* 0x000f28000c1e1900 */
[----:B------:R0:W5:Y:S01]  /*06a0*/  LDG.E R22, desc[UR10][R2.64+0xc] ;  /* 0x00000c0a02167981 */ /* 0x000162000c1e1900 */
[----:B------:R-:W3:Y:S01]  /*06b0*/  MUFU.RCP R25, R4 ;  /* 0x0000000400197308 */ /* 0x000ee20000001000 */
[----:B------:R-:W-:Y:S01]  /*06c0*/  IMAD.MOV.U32 R13, RZ, RZ, 0x3f000000 ;  /* 0x3f000000ff0d7424 */ /* 0x000fe200078e00ff */
[----:B------:R-:W-:Y:S01]  /*06d0*/  ISETP.GT.AND P0, PT, R21, RZ, PT ;  /* 0x000000ff1500720c */ /* 0x000fe20003f04270 */
[----:B------:R-:W-:Y:S01]  /*06e0*/  IMAD.MOV R24, RZ, RZ, -R11 ;  /* 0x000000ffff187224 */ /* 0x000fe200078e0a0b */
[----:B------:R-:W-:Y:S01]  /*06f0*/  BSSY.RECONVERGENT B2, `(.L_x_0) ;  /* 0x000001a000027945 */ /* 0x000fe20003800200 */
[----:B0-----:R-:W-:-:S02]  /*0700*/  IMAD.MOV R2, RZ, RZ, -R0 ;  /* 0x000000ffff027224 */ /* 0x001fc400078e0a00 */
[----:B------:R-:W-:Y:S02]  /*0710*/  IMAD R17, R17, R24, R16 ;  /* 0x0000001811117224 */ /* 0x000fe400078e0210 */
[----:B------:R-:W-:Y:S02]  /*0720*/  IMAD R20, R20, R2, R7 ;  /* 0x0000000214147224 */ /* 0x000fe400078e0207 */
[----:B-1----:R-:W-:-:S04]  /*0730*/  FMUL R18, R18, UR8 ;  /* 0x0000000812127c20 */ /* 0x002fc80008400000 */
[----:B--2---:R-:W-:Y:S01]  /*0740*/  FFMA R23, R23, UR8, -R18 ;  /* 0x0000000817177c23 */ /* 0x004fe20008000812 */
[----:B---3--:R-:W-:-:S04]  /*0750*/  LOP3.LUT R13, R13, 0x80000000, R12, 0xb8, !PT ;  /* 0x800000000d0d7812 */ /* 0x008fc800078eb80c */
[----:B------:R-:W-:Y:S01]  /*0760*/  FMNMX R3, R23, 1, !PT ;  /* 0x3f80000017037809 */ /* 0x000fe20007800000 */
[----:B------:R-:W-:-:S03]  /*0770*/  FADD.RZ R13, R12, R13 ;  /* 0x0000000d0c0d7221 */ /* 0x000fc6000000c000 */
[----:B------:R-:W0:Y:S01]  /*0780*/  FCHK P1, R3, R4 ;  /* 0x0000000403007302 */ /* 0x000e220000020000 */
[----:B------:R-:W-:Y:S01]  /*0790*/  FFMA R12, -R4, R25, 1 ;  /* 0x3f800000040c7423 */ /* 0x000fe20000000119 */
[----:B----4-:R-:W-:-:S03]  /*07a0*/  FMUL R19, R19, UR8 ;  /* 0x0000000813137c20 */ /* 0x010fc60008400000 */
[----:B------:R-:W-:Y:S01]  /*07b0*/  FFMA R12, R25, R12, R25 ;  /* 0x0000000c190c7223 */ /* 0x000fe20000000019 */
[----:B------:R-:W-:-:S03]  /*07c0*/  IADD3 R23, PT, PT, -R16, RZ, RZ ;  /* 0x000000ff10177210 */ /* 0x000fc60007ffe1ff */
[----:B------:R-:W-:Y:S01]  /*07d0*/  FFMA R21, R3, R12, RZ ;  /* 0x0000000c03157223 */ /* 0x000fe200000000ff */
[----:B-----5:R-:W-:-:S03]  /*07e0*/  FFMA R22, R22, UR8, -R19 ;  /* 0x0000000816167c23 */ /* 0x020fc60008000813 */
[----:B------:R-:W-:Y:S01]  /*07f0*/  FFMA R11, -R4, R21, R3 ;  /* 0x00000015040b7223 */ /* 0x000fe20000000103 */
[----:B------:R1:W2:Y:S01]  /*0800*/  F2I.TRUNC.NTZ R14, R13 ;  /* 0x0000000d000e7305 */ /* 0x0002a2000020f100 */
[----:B------:R-:W-:Y:S02]  /*0810*/  IMAD R15, R15, R23, R0 ;  /* 0x000000170f0f7224 */ /* 0x000fe400078e0200 */
[----:B------:R-:W-:Y:S01]  /*0820*/  FFMA R11, R12, R11, R21 ;  /* 0x0000000b0c0b7223 */ /* 0x000fe20000000015 */
[----:B-1----:R-:W-:Y:S01]  /*0830*/  FMNMX R13, R22, 1, !PT ;  /* 0x3f800000160d7809 */ /* 0x002fe20007800000 */
[----:B0-----:R-:W-:Y:S06]  /*0840*/  @!P1 BRA `(.L_x_1) ;  /* 0x0000000000109947 */ /* 0x001fec0003800000 */
[----:B------:R-:W-:Y:S01]  /*0850*/  IMAD.MOV.U32 R0, RZ, RZ, R4 ;  /* 0x000000ffff007224 */ /* 0x000fe200078e0004 */
[----:B------:R-:W-:-:S07]  /*0860*/  MOV R2, 0x880 ;  /* 0x0000088000027802 */ /* 0x000fce0000000f00 */
[----:B--2---:R-:W-:Y:S05]  /*0870*/  CALL.REL.NOINC `($__internal_0_$__cuda_sm3x_div_rn_noftz_f32_slowpath) ;  /* 0x00000020004c7944 */ /* 0x004fea0003c00000 */
[----:B------:R-:W-:-:S07]  /*0880*/  MOV R11, R0 ;  /* 0x00000000000b7202 */ /* 0x000fce0000000f00 */
.L_x_1:
[----:B------:R-:W-:Y:S05]  /*0890*/  BSYNC.RECONVERGENT B2 ;  /* 0x0000000000027941 */ /* 0x000fea0003800200 */
.L_x_0:
[----:B------:R-:W0:Y:S01]  /*08a0*/  MUFU.RCP R3, R8 ;  /* 0x0000000800037308 */ /* 0x000e220000001000 */
[----:B------:R-:W-:Y:S07]  /*08b0*/  BSSY.RECONVERGENT B2, `(.L_x_2) ;  /* 0x000000d000027945 */ /* 0x000fee0003800200 */
[----:B------:R-:W1:Y:S01]  /*08c0*/  FCHK P1, R13, R8 ;  /* 0x000000080d007302 */ /* 0x000e620000020000 */
[----:B0-----:R-:W-:-:S04]  /*08d0*/  FFMA R0, -R8, R3, 1 ;  /* 0x3f80000008007423 */ /* 0x001fc80000000103 */
[----:B------:R-:W-:-:S04]  /*08e0*/  FFMA R0, R3, R0, R3 ;  /* 0x0000000003007223 */ /* 0x000fc80000000003 */
[----:B------:R-:W-:-:S04]  /*08f0*/  FFMA R3, R13, R0, RZ ;  /* 0x000000000d037223 */ /* 0x000fc800000000ff */
[----:B------:R-:W-:-:S04]  /*0900*/  FFMA R12, -R8, R3, R13 ;  /* 0x00000003080c7223 */ /* 0x000fc8000000010d */
[----:B------:R-:W-:Y:S01]  /*0910*/  FFMA R12, R0, R12, R3 ;  /* 0x0000000c000c7223 */ /* 0x000fe20000000003 */
[----:B-1----:R-:W-:Y:S06]  /*0920*/  @!P1 BRA `(.L_x_3) ;  /* 0x0000000000149947 */ /* 0x002fec0003800000 */
[----:B------:R-:W-:Y:S01]  /*0930*/  IMAD.MOV.U32 R3, RZ, RZ, R13 ;  /* 0x000000ffff037224 */ /* 0x000fe200078e000d */
[----:B------:R-:W-:Y:S01]  /*0940*/  MOV R2, 0x970 ;  /* 0x0000097000027802 */ /* 0x000fe20000000f00 */
[----:B------:R-:W-:-:S07]  /*0950*/  IMAD.MOV.U32 R0, RZ, RZ, R8 ;  /* 0x000000ffff007224 */ /* 0x000fce00078e0008 */
[----:B--2---:R-:W-:Y:S05]  /*0960*/  CALL.REL.NOINC `($__internal_0_$__cuda_sm3x_div_rn_noftz_f32_slowpath) ;  /* 0x0000002000107944 */ /* 0x004fea0003c00000 */
[----:B------:R-:W-:-:S07]  /*0970*/  MOV R12, R0 ;  /* 0x00000000000c7202 */ /* 0x000fce0000000f00 */
.L_x_3:
[----:B------:R-:W-:Y:S05]  /*0980*/  BSYNC.RECONVERGENT B2 ;  /* 0x0000000000027941 */ /* 0x000fea0003800200 */
.L_x_2:
[----:B------:R-:W0:Y:S01]  /*0990*/  LDCU.64 UR12, c[0x0][0x3a8] ;  /* 0x00007500ff0c77ac */ /* 0x000e220008000a00 */
[----:B------:R-:W1:Y:S01]  /*09a0*/  FRND.CEIL R0, R11 ;  /* 0x0000000b00007307 */ /* 0x000e620000209000 */
[----:B------:R-:W-:Y:S01]  /*09b0*/  IMAD R16, R16, UR5, RZ ;  /* 0x0000000510107c24 */ /* 0x000fe2000f8e02ff */
[----:B------:R-:W-:Y:S01]  /*09c0*/  BSSY B3, `(.L_x_4) ;  /* 0x00001f9000037945 */ /* 0x000fe20003800000 */
[----:B------:R-:W3:Y:S01]  /*09d0*/  LDCU.64 UR8, c[0x0][0x388] ;  /* 0x00007100ff0877ac */ /* 0x000ee20008000a00 */
[----:B0-----:R-:W-:Y:S01]  /*09e0*/  I2FP.F32.U32 R21, UR13 ;  /* 0x0000000d00157c45 */ /* 0x001fe20008201000 */
[----:B------:R-:W-:Y:S01]  /*09f0*/  IMAD R3, R15, UR12, R20 ;  /* 0x0000000c0f037c24 */ /* 0x000fe2000f8e0214 */
[----:B------:R-:W2:Y:S02]  /*0a00*/  LDCU UR12, c[0x0][0x398] ;  /* 0x00007300ff0c77ac */ /* 0x000ea40008000800 */
[----:B-1----:R-:W-:Y:S02]  /*0a10*/  FSEL R0, R21, R0, P0 ;  /* 0x0000000015007208 */ /* 0x002fe40000000000 */
[----:B------:R-:W-:Y:S01]  /*0a20*/  @!P0 FRND.CEIL R21, R12 ;  /* 0x0000000c00158307 */ /* 0x000fe20000209000 */
[----:B------:R-:W-:-:S02]  /*0a30*/  SHF.R.S32.HI R23, RZ, 0x1f, R3 ;  /* 0x0000001fff177819 */ /* 0x000fc40000011403 */
[----:B------:R-:W-:-:S04]  /*0a40*/  IADD3 R3, P1, PT, R16, R3, RZ ;  /* 0x0000000310037210 */ /* 0x000fc80007f3e0ff */
[----:B------:R-:W-:Y:S01]  /*0a50*/  LEA.HI.X.SX32 R16, R16, R23, 0x1, P1 ;  /* 0x0000001710107211 */ /* 0x000fe200008f0eff */
[----:B------:R-:W0:Y:S01]  /*0a60*/  F2I.TRUNC.NTZ R13, R0 ;  /* 0x00000000000d7305 */ /* 0x000e22000020f100 */
[----:B---3--:R-:W-:-:S04]  /*0a70*/  LEA R2, P1, R3, UR8, 0x2 ;  /* 0x0000000803027c11 */ /* 0x008fc8000f8210ff */
[----:B------:R-:W-:Y:S01]  /*0a80*/  LEA.HI.X R3, R3, UR9, R16, 0x2, P1 ;  /* 0x0000000903037c11 */ /* 0x000fe200088f1410 */
[----:B--2---:R-:W-:Y:S01]  /*0a90*/  IMAD R17, R14, UR12, R17 ;  /* 0x0000000c0e117c24 */ /* 0x004fe2000f8e0211 */
[----:B0-----:R-:W-:-:S13]  /*0aa0*/  ISETP.GE.AND P0, PT, R13, 0x1, PT ;  /* 0x000000010d00780c */ /* 0x001fda0003f06270 */
[----:B------:R-:W-:Y:S05]  /*0ab0*/  @!P0 BRA `(.L_x_5) ;  /* 0x0000001c00a48947 */ /* 0x000fea0003800000 */
[----:B------:R0:W5:Y:S01]  /*0ac0*/  LDG.E R14, desc[UR10][R2.64] ;  /* 0x0000000a020e7981 */ /* 0x000162000c1e1900 */
[----:B------:R-:W1:Y:S01]  /*0ad0*/  LDCU.64 UR8, c[0x0][0x3b0] ;  /* 0x00007600ff0877ac */ /* 0x000e620008000a00 */
[----:B------:R-:W2:Y:S01]  /*0ae0*/  F2I.TRUNC.NTZ R16, R21 ;  /* 0x0000001500107305 */ /* 0x000ea2000020f100 */
[----:B------:R-:W-:Y:S01]  /*0af0*/  IMAD R0, R17, UR4, RZ ;  /* 0x0000000411007c24 */ /* 0x000fe2000f8e02ff */
[----:B------:R-:W-:Y:S02]  /*0b00*/  I2FP.F32.S32 R17, R15 ;  /* 0x0000000f00117245 */ /* 0x000fe40000201400 */
[----:B------:R-:W-:Y:S02]  /*0b10*/  I2FP.F32.S32 R20, R20 ;  /* 0x0000001400147245 */ /* 0x000fe40000201400 */
[----:B------:R-:W-:Y:S01]  /*0b20*/  SHF.R.S32.HI R25, RZ, 0x1f, R0 ;  /* 0x0000001fff197819 */ /* 0x000fe20000011400 */
[----:B------:R-:W-:Y:S02]  /*0b30*/  FFMA R17, R17, R11, R18 ;  /* 0x0000000b11117223 */ /* 0x000fe40000000012 */
[----:B------:R-:W-:Y:S01]  /*0b40*/  FFMA R18, R20, R12, R19 ;  /* 0x0000000c14127223 */ /* 0x000fe20000000013 */
[----:B------:R-:W-:-:S02]  /*0b50*/  IMAD.MOV.U32 R20, RZ, RZ, RZ ;  /* 0x000000ffff147224 */ /* 0x000fc400078e00ff */
[-C--:B--2---:R-:W-:Y:S01]  /*0b60*/  IMAD R23, R13, R16.reuse, RZ ;  /* 0x000000100d177224 */ /* 0x084fe200078e02ff */
[----:B------:R-:W-:Y:S02]  /*0b70*/  I2FP.F32.S32 R21, R16 ;  /* 0x0000001000157245 */ /* 0x000fe40000201400 */
[----:B-1----:R-:W-:Y:S02]  /*0b80*/  LEA R15, P0, R0, UR8, 0x2 ;  /* 0x00000008000f7c11 */ /* 0x002fe4000f8010ff */
[----:B------:R-:W-:Y:S02]  /*0b90*/  LOP3.LUT R22, R16, 0x7ffffffe, RZ, 0xc0, !PT ;  /* 0x7ffffffe10167812 */ /* 0x000fe400078ec0ff */
[----:B------:R-:W-:Y:S02]  /*0ba0*/  LEA.HI.X R19, R0, UR9, R25, 0x2, P0 ;  /* 0x0000000900137c11 */ /* 0x000fe400080f1419 */
[----:B0-----:R-:W-:-:S07]  /*0bb0*/  I2FP.F32.S32 R23, R23 ;  /* 0x0000001700177245 */ /* 0x001fce0000201400 */
.L_x_54:
[----:B------:R-:W-:Y:S01]  /*0bc0*/  ISETP.GE.AND P0, PT, R16, 0x1, PT ;  /* 0x000000011000780c */ /* 0x000fe20003f06270 */
[----:B------:R-:W-:Y:S05]  /*0bd0*/  YIELD ;  /* 0x0000000000007946 */ /* 0x000fea0003800000 */
[----:B------:R-:W-:Y:S07]  /*0be0*/  BSSY B2, `(.L_x_6) ;  /* 0x00001d3000027945 */ /* 0x000fee0003800000 */
[----:B0-----:R-:W-:Y:S05]  /*0bf0*/  @!P0 BRA `(.L_x_7) ;  /* 0x0000001c00448947 */ /* 0x001fea0003800000 */
[----:B------:R-:W-:Y:S01]  /*0c00*/  I2FP.F32.U32 R24, R13 ;  /* 0x0000000d00187245 */ /* 0x000fe20000201000 */
[----:B------:R-:W-:Y:S01]  /*0c10*/  BSSY.RECONVERGENT B4, `(.L_x_8) ;  /* 0x000000f000047945 */ /* 0x000fe20003800200 */
[----:B------:R-:W-:Y:S02]  /*0c20*/  I2FP.F32.U32 R0, R20 ;  /* 0x0000001400007245 */ /* 0x000fe40000201000 */
[----:B------:R-:W0:Y:S03]  /*0c30*/  MUFU.RCP R2, R24 ;  /* 0x0000001800027308 */ /* 0x000e260000001000 */
[----:B------:R-:W-:-:S04]  /*0c40*/  FADD R0, R0, 0.5 ;  /* 0x3f00000000007421 */ /* 0x000fc80000000000 */
[----:B------:R-:W-:-:S04]  /*0c50*/  FMUL R3, R0, R11 ;  /* 0x0000000b00037220 */ /* 0x000fc80000400000 */
        /* <DEDUP_REMOVED lines=8> */
[----:B------:R-:W-:-:S07]  /*0ce0*/  MOV R2, 0xd00 ;  /* 0x00000d0000027802 */ /* 0x000fce0000000f00 */
[----:B-----5:R-:W-:Y:S05]  /*0cf0*/  CALL.REL.NOINC `($__internal_0_$__cuda_sm3x_div_rn_noftz_f32_slowpath) ;  /* 0x0000001c002c7944 */ /* 0x020fea0003c00000 */
.L_x_9:
[----:B------:R-:W-:Y:S05]  /*0d00*/  BSYNC.RECONVERGENT B4 ;  /* 0x0000000000047941 */ /* 0x000fea0003800200 */
.L_x_8:
[----:B------:R-:W-:Y:S01]  /*0d10*/  FADD R0, R17, R0 ;  /* 0x0000000011007221 */ /* 0x000fe20000000000 */
[----:B------:R-:W-:Y:S01]  /*0d20*/  ISETP.NE.AND P2, PT, R16, 0x1, PT ;  /* 0x000000011000780c */ /* 0x000fe20003f45270 */
[----:B------:R-:W-:Y:S03]  /*0d30*/  BSSY B5, `(.L_x_10) ;  /* 0x0000131000057945 */ /* 0x000fe60003800000 */
[----:B------:R-:W-:Y:S02]  /*0d40*/  FMNMX.NAN R2, RZ, R0, !PT ;  /* 0x00000000ff027209 */ /* 0x000fe40007820000 */
[C---:B------:R-:W-:Y:S02]  /*0d50*/  FSETP.GT.AND P0, PT, R0.reuse, R9, PT ;  /* 0x000000090000720b */ /* 0x040fe40003f04000 */
[----:B------:R-:W0:Y:S02]  /*0d60*/  F2I.TRUNC.NTZ R3, R2 ;  /* 0x0000000200037305 */ /* 0x000e24000020f100 */
[----:B------:R-:W-:-:S02]  /*0d70*/  FSETP.LT.OR P0, PT, R0, -1, P0 ;  /* 0xbf8000000000780b */ /* 0x000fc40000701400 */
[C---:B0-----:R-:W-:Y:S02]  /*0d80*/  ISETP.GE.AND P1, PT, R3.reuse, UR6, PT ;  /* 0x0000000603007c0c */ /* 0x041fe4000bf26270 */
[C---:B------:R-:W-:Y:S02]  /*0d90*/  VIMNMX R24, PT, PT, R3.reuse, UR6, PT ;  /* 0x0000000603187c48 */ /* 0x040fe4000bfe0100 */
[----:B------:R-:W-:Y:S01]  /*0da0*/  IADD3 R26, PT, PT, R3, 0x1, RZ ;  /* 0x00000001031a7810 */ /* 0x000fe20007ffe0ff */
[----:B------:R-:W-:Y:S01]  /*0db0*/  IMAD.MOV.U32 R3, RZ, RZ, 0x3f000000 ;  /* 0x3f000000ff037424 */ /* 0x000fe200078e00ff */
[----:B------:R-:W-:Y:S02]  /*0dc0*/  I2FP.F32.S32 R25, R24 ;  /* 0x0000001800197245 */ /* 0x000fe40000201400 */
[----:B------:R-:W-:-:S05]  /*0dd0*/  SEL R26, R26, UR6, !P1 ;  /* 0x000000061a1a7c07 */ /* 0x000fca000c800000 */
[----:B------:R-:W-:-:S05]  /*0de0*/  @P1 I2FP.F32.S32 R2, UR6 ;  /* 0x0000000600021c45 */ /* 0x000fca0008201400 */
[----:B------:R-:W-:-:S04]  /*0df0*/  FADD R25, R2, -R25 ;  /* 0x8000001902197221 */ /* 0x000fc80000000000 */
[----:B------:R-:W-:Y:S01]  /*0e00*/  FADD R27, -R25, 1 ;  /* 0x3f800000191b7421 */ /* 0x000fe20000000100 */
[----:B------:R-:W-:Y:S06]  /*0e10*/  @!P2 BRA `(.L_x_11) ;  /* 0x000000100088a947 */ /* 0x000fec0003800000 */
[----:B------:R-:W-:Y:S01]  /*0e20*/  BSSY B4, `(.L_x_12) ;  /* 0x000011f000047945 */ /* 0x000fe20003800000 */
[----:B------:R-:W-:-:S07]  /*0e30*/  IMAD.MOV.U32 R29, RZ, RZ, RZ ;  /* 0x000000ffff1d7224 */ /* 0x000fce00078e00ff */
.L_x_41:
[----:B0-----:R-:W0:Y:S01]  /*0e40*/  MUFU.RCP R2, R21 ;  /* 0x0000001500027308 */ /* 0x001e220000001000 */
[----:B------:R-:W-:Y:S01]  /*0e50*/  I2FP.F32.U32 R0, R29 ;  /* 0x0000001d00007245 */ /* 0x000fe20000201000 */
[----:B------:R-:W-:Y:S05]  /*0e60*/  YIELD ;  /* 0x0000000000007946 */ /* 0x000fea0003800000 */
[----:B------:R-:W-:Y:S01]  /*0e70*/  FADD R3, R0, 0.5 ;  /* 0x3f00000000037421 */ /* 0x000fe20000000000 */
[----:B------:R-:W-:Y:S03]  /*0e80*/  BSSY.RECONVERGENT B6, `(.L_x_13) ;  /* 0x000000c000067945 */ /* 0x000fe60003800200 */
        /* <DEDUP_REMOVED lines=8> */
[----:B------:R-:W-:Y:S02]  /*0f10*/  MOV R0, R21 ;  /* 0x0000001500007202 */ /* 0x000fe40000000f00 */
[----:B------:R-:W-:-:S07]  /*0f20*/  MOV R2, 0xf40 ;  /* 0x00000f4000027802 */ /* 0x000fce0000000f00 */
[----:B-----5:R-:W-:Y:S05]  /*0f30*/  CALL.REL.NOINC `($__internal_0_$__cuda_sm3x_div_rn_noftz_f32_slowpath) ;  /* 0x00000018009c7944 */ /* 0x020fea0003c00000 */
.L_x_14:
[----:B------:R-:W-:Y:S05]  /*0f40*/  BSYNC.RECONVERGENT B6 ;  /* 0x0000000000067941 */ /* 0x000fea0003800200 */
.L_x_13:
[----:B------:R-:W-:Y:S01]  /*0f50*/  FADD R0, R18, R0 ;  /* 0x0000000012007221 */ /* 0x000fe20000000000 */
[----:B------:R-:W0:Y:S01]  /*0f60*/  MUFU.RCP R30, R23 ;  /* 0x00000017001e7308 */ /* 0x000e220000001000 */
[----:B------:R-:W-:Y:S01]  /*0f70*/  BSSY.RECONVERGENT B0, `(.L_x_15) ;  /* 0x000001e000007945 */ /* 0x000fe20003800200 */
[----:B------:R-:W-:Y:S02]  /*0f80*/  HFMA2 R45, -RZ, RZ, 0, 0 ;  /* 0x00000000ff2d7431 */ /* 0x000fe400000001ff */
[----:B------:R-:W-:Y:S01]  /*0f90*/  IMAD.MOV.U32 R34, RZ, RZ, -0x1 ;  /* 0xffffffffff227424 */ /* 0x000fe200078e00ff */
[C---:B------:R-:W-:Y:S01]  /*0fa0*/  FSETP.GT.AND P1, PT, R0.reuse, R5, PT ;  /* 0x000000050000720b */ /* 0x040fe20003f24000 */
[----:B------:R-:W-:Y:S01]  /*0fb0*/  IMAD.MOV.U32 R3, RZ, RZ, RZ ;  /* 0x000000ffff037224 */ /* 0x000fe200078e00ff */
[----:B------:R-:W-:Y:S01]  /*0fc0*/  MOV R33, 0xffffffff ;  /* 0xffffffff00217802 */ /* 0x000fe20000000f00 */
[----:B------:R-:W-:Y:S01]  /*0fd0*/  IMAD.MOV.U32 R39, RZ, RZ, RZ ;  /* 0x000000ffff277224 */ /* 0x000fe200078e00ff */
[----:B------:R-:W-:Y:S01]  /*0fe0*/  FSETP.LT.OR P1, PT, R0, -1, P1 ;  /* 0xbf8000000000780b */ /* 0x000fe20000f21400 */
[----:B------:R-:W-:-:S02]  /*0ff0*/  IMAD.MOV.U32 R35, RZ, RZ, RZ ;  /* 0x000000ffff237224 */ /* 0x000fc400078e00ff */
[----:B------:R-:W-:Y:S01]  /*1000*/  IMAD.MOV.U32 R32, RZ, RZ, -0x1 ;  /* 0xffffffffff207424 */ /* 0x000fe200078e00ff */
[----:B------:R-:W-:Y:S01]  /*1010*/  PLOP3.LUT P1, PT, P0, P1, PT, 0xf8, 0x8f ;  /* 0x00000000008f781c */ /* 0x000fe20000723f70 */
[----:B------:R-:W-:Y:S02]  /*1020*/  IMAD.MOV.U32 R31, RZ, RZ, -0x1 ;  /* 0xffffffffff1f7424 */ /* 0x000fe400078e00ff */
[----:B0-----:R-:W-:-:S10]  /*1030*/  FFMA R37, -R23, R30, 1 ;  /* 0x3f80000017257423 */ /* 0x001fd4000000011e */
[----:B------:R-:W-:Y:S05]  /*1040*/  @P1 BRA `(.L_x_16) ;  /* 0x0000000000401947 */ /* 0x000fea0003800000 */
[----:B------:R-:W-:Y:S01]  /*1050*/  FMNMX.NAN R3, RZ, R0, !PT ;  /* 0x00000000ff037209 */ /* 0x000fe20007820000 */
[----:B------:R-:W-:-:S03]  /*1060*/  IMAD.MOV.U32 R32, RZ, RZ, R24 ;  /* 0x000000ffff207224 */ /* 0x000fc600078e0018 */
[----:B------:R-:W0:Y:S02]  /*1070*/  F2I.TRUNC.NTZ R0, R3 ;  /* 0x0000000300007305 */ /* 0x000e24000020f100 */
[C---:B0-----:R-:W-:Y:S02]  /*1080*/  ISETP.GE.AND P1, PT, R0.reuse, UR7, PT ;  /* 0x0000000700007c0c */ /* 0x041fe4000bf26270 */
[C---:B------:R-:W-:Y:S02]  /*1090*/  VIMNMX R34, PT, PT, R0.reuse, UR7, PT ;  /* 0x0000000700227c48 */ /* 0x040fe4000bfe0100 */
[----:B------:R-:W-:Y:S02]  /*10a0*/  FSEL R2, R3, R10, !P1 ;  /* 0x0000000a03027208 */ /* 0x000fe40004800000 */
[----:B------:R-:W-:Y:S02]  /*10b0*/  I2FP.F32.S32 R31, R34 ;  /* 0x00000022001f7245 */ /* 0x000fe40000201400 */
[----:B------:R-:W-:-:S03]  /*10c0*/  IADD3 R0, PT, PT, R0, 0x1, RZ ;  /* 0x0000000100007810 */ /* 0x000fc60007ffe0ff */
[----:B------:R-:W-:Y:S01]  /*10d0*/  FADD R2, R2, -R31 ;  /* 0x8000001f02027221 */ /* 0x000fe20000000000 */
[----:B------:R-:W-:Y:S01]  /*10e0*/  IMAD.MOV.U32 R31, RZ, RZ, R26 ;  /* 0x000000ffff1f7224 */ /* 0x000fe200078e001a */
[----:B------:R-:W-:Y:S02]  /*10f0*/  SEL R33, R0, UR7, !P1 ;  /* 0x0000000700217c07 */ /* 0x000fe4000c800000 */
[----:B------:R-:W-:Y:S01]  /*1100*/  FADD R28, -R2, 1 ;  /* 0x3f800000021c7421 */ /* 0x000fe20000000100 */
[-C--:B------:R-:W-:Y:S01]  /*1110*/  FMUL R45, R27, R2.reuse ;  /* 0x000000021b2d7220 */ /* 0x080fe20000400000 */
[----:B------:R-:W-:Y:S02]  /*1120*/  FMUL R35, R25, R2 ;  /* 0x0000000219237220 */ /* 0x000fe40000400000 */
[-C--:B------:R-:W-:Y:S01]  /*1130*/  FMUL R3, R27, R28.reuse ;  /* 0x0000001c1b037220 */ /* 0x080fe20000400000 */
[----:B------:R-:W-:-:S07]  /*1140*/  FMUL R39, R25, R28 ;  /* 0x0000001c19277220 */ /* 0x000fce0000400000 */
.L_x_16:
[----:B------:R-:W-:Y:S05]  /*1150*/  BSYNC.RECONVERGENT B0 ;  /* 0x0000000000007941 */ /* 0x000fea0003800200 */
.L_x_15:
[----:B-----5:R-:W-:Y:S01]  /*1160*/  FMUL R3, R14, R3 ;  /* 0x000000030e037220 */ /* 0x020fe20000400000 */
[----:B------:R-:W-:Y:S01]  /*1170*/  FFMA R28, R30, R37, R30 ;  /* 0x000000251e1c7223 */ /* 0x000fe2000000001e */
[----:B------:R-:W-:Y:S02]  /*1180*/  BSSY.RECONVERGENT B6, `(.L_x_17) ;  /* 0x000000a000067945 */ /* 0x000fe40003800200 */
[----:B------:R-:W0:Y:S01]  /*1190*/  FCHK P1, R3, R23 ;  /* 0x0000001703007302 */ /* 0x000e220000020000 */
[----:B------:R-:W-:-:S04]  /*11a0*/  FFMA R37, R3, R28, RZ ;  /* 0x0000001c03257223 */ /* 0x000fc800000000ff */
[----:B------:R-:W-:-:S04]  /*11b0*/  FFMA R0, -R23, R37, R3 ;  /* 0x0000002517007223 */ /* 0x000fc80000000103 */
[----:B------:R-:W-:Y:S01]  /*11c0*/  FFMA R28, R28, R0, R37 ;  /* 0x000000001c1c7223 */ /* 0x000fe20000000025 */
[----:B0-----:R-:W-:Y:S06]  /*11d0*/  @!P1 BRA `(.L_x_18) ;  /* 0x0000000000109947 */ /* 0x001fec0003800000 */
[----:B------:R-:W-:Y:S02]  /*11e0*/  MOV R0, R23 ;  /* 0x0000001700007202 */ /* 0x000fe40000000f00 */
[----:B------:R-:W-:-:S07]  /*11f0*/  MOV R2, 0x1210 ;  /* 0x0000121000027802 */ /* 0x000fce0000000f00 */
[----:B------:R-:W-:Y:S05]  /*1200*/  CALL.REL.NOINC `($__internal_0_$__cuda_sm3x_div_rn_noftz_f32_slowpath) ;  /* 0x0000001400e87944 */ /* 0x000fea0003c00000 */
[----:B------:R-:W-:-:S07]  /*1210*/  IMAD.MOV.U32 R28, RZ, RZ, R0 ;  /* 0x000000ffff1c7224 */ /* 0x000fce00078e0000 */
.L_x_18:
[----:B------:R-:W-:Y:S05]  /*1220*/  BSYNC.RECONVERGENT B6 ;  /* 0x0000000000067941 */ /* 0x000fea0003800200 */
.L_x_17:
[----:B------:R-:W0:Y:S01]  /*1230*/  MUFU.RCP R30, R23 ;  /* 0x00000017001e7308 */ /* 0x000e220000001000 */
[----:B------:R-:W-:Y:S01]  /*1240*/  FMUL R2, R14, R45 ;  /* 0x0000002d0e027220 */ /* 0x000fe20000400000 */
[----:B------:R-:W-:Y:S06]  /*1250*/  BSSY.RECONVERGENT B6, `(.L_x_19) ;  /* 0x000000d000067945 */ /* 0x000fec0003800200 */
        /* <DEDUP_REMOVED lines=8> */
[----:B------:R-:W-:Y:S02]  /*12e0*/  MOV R0, R23 ;  /* 0x0000001700007202 */ /* 0x000fe40000000f00 */
[----:B------:R-:W-:-:S07]  /*12f0*/  MOV R2, 0x1310 ;  /* 0x0000131000027802 */ /* 0x000fce0000000f00 */
[----:B------:R-:W-:Y:S05]  /*1300*/  CALL.REL.NOINC `($__internal_0_$__cuda_sm3x_div_rn_noftz_f32_slowpath) ;  /* 0x0000001400a87944 */ /* 0x000fea0003c00000 */
[----:B------:R-:W-:-:S07]  /*1310*/  IMAD.MOV.U32 R30, RZ, RZ, R0 ;  /* 0x000000ffff1e7224 */ /* 0x000fce00078e0000 */
.L_x_20:
[----:B------:R-:W-:Y:S05]  /*1320*/  BSYNC.RECONVERGENT B6 ;  /* 0x0000000000067941 */ /* 0x000fea0003800200 */
.L_x_19:
        /* <DEDUP_REMOVED lines=12> */
[----:B------:R-:W-:Y:S05]  /*13f0*/  CALL.REL.NOINC `($__internal_0_$__cuda_sm3x_div_rn_noftz_f32_slowpath) ;  /* 0x00000014006c7944 */ /* 0x000fea0003c00000 */
[----:B------:R-:W-:-:S07]  /*1400*/  MOV R41, R0 ;  /* 0x0000000000297202 */ /* 0x000fce0000000f00 */
.L_x_22:
[----:B------:R-:W-:Y:S05]  /*1410*/  BSYNC.RECONVERGENT B6 ;  /* 0x0000000000067941 */ /* 0x000fea0003800200 */
.L_x_21:
[----:B------:R-:W-:Y:S01]  /*1420*/  LOP3.LUT R0, R32, R34, R33, 0xfe, !PT ;  /* 0x0000002220007212 */ /* 0x000fe200078efe21 */
[----:B------:R-:W-:Y:S03]  /*1430*/  BSSY.RECONVERGENT B6, `(.L_x_23) ;  /* 0x000002c000067945 */ /* 0x000fe60003800200 */
[----:B------:R-:W-:-:S04]  /*1440*/  LOP3.LUT R0, R0, R31, RZ, 0xfc, !PT ;  /* 0x0000001f00007212 */ /* 0x000fc800078efcff */
[----:B------:R-:W-:-:S13]  /*1450*/  ISETP.GE.AND P1, PT, R0, RZ, PT ;  /* 0x000000ff0000720c */ /* 0x000fda0003f26270 */
[----:B------:R-:W-:Y:S05]  /*1460*/  @!P1 BRA `(.L_x_24) ;  /* 0x0000000000a09947 */ /* 0x000fea0003800000 */
[----:B------:R-:W0:Y:S02]  /*1470*/  LDCU UR8, c[0x0][0x3a0] ;  /* 0x00007400ff0877ac */ /* 0x000e240008000800 */
[----:B0-----:R-:W-:Y:S02]  /*1480*/  IMAD R0, R32, UR8, RZ ;  /* 0x0000000820007c24 */ /* 0x001fe4000f8e02ff */
[----:B------:R-:W-:-:S03]  /*1490*/  IMAD R32, R31, UR8, RZ ;  /* 0x000000081f207c24 */ /* 0x000fc6000f8e02ff */
[----:B------:R-:W-:Y:S02]  /*14a0*/  SHF.R.S32.HI R36, RZ, 0x1f, R0 ;  /* 0x0000001fff247819 */ /* 0x000fe40000011400 */
[CC--:B------:R-:W-:Y:S02]  /*14b0*/  IADD3 R38, P1, PT, R0.reuse, R34.reuse, RZ ;  /* 0x0000002200267210 */ /* 0x0c0fe40007f3e0ff */
[----:B------:R-:W-:Y:S01]  /*14c0*/  IADD3 R0, P2, PT, R0, R33, RZ ;  /* 0x0000002100007210 */ /* 0x000fe20007f5e0ff */
[----:B------:R-:W-:Y:S01]  /*14d0*/  FMUL R40, R14, R35 ;  /* 0x000000230e287220 */ /* 0x000fe20000400000 */
[----:B------:R-:W-:Y:S01]  /*14e0*/  IADD3 R34, P3, PT, R32, R34, RZ ;  /* 0x0000002220227210 */ /* 0x000fe20007f7e0ff */
[--C-:B------:R-:W-:Y:S01]  /*14f0*/  IMAD.X R3, RZ, RZ, R36.reuse, P1 ;  /* 0x000000ffff037224 */ /* 0x100fe200008e0624 */
[----:B------:R-:W-:Y:S01]  /*1500*/  LEA R2, P1, R38, R15, 0x2 ;  /* 0x0000000f26027211 */ /* 0x000fe200078210ff */
[----:B------:R-:W-:Y:S01]  /*1510*/  IMAD.X R39, RZ, RZ, R36, P2 ;  /* 0x000000ffff277224 */ /* 0x000fe200010e0624 */
[----:B------:R-:W-:-:S02]  /*1520*/  SHF.R.S32.HI R31, RZ, 0x1f, R32 ;  /* 0x0000001fff1f7819 */ /* 0x000fc40000011420 */
[----:B------:R-:W-:Y:S02]  /*1530*/  LEA.HI.X R3, R38, R19, R3, 0x2, P1 ;  /* 0x0000001326037211 */ /* 0x000fe400008f1403 */
[C---:B------:R-:W-:Y:S02]  /*1540*/  LEA R38, P1, R0.reuse, R15, 0x2 ;  /* 0x0000000f00267211 */ /* 0x040fe400078210ff */
[----:B------:R-:W-:Y:S01]  /*1550*/  IADD3.X R37, PT, PT, RZ, R31, RZ, P3, !PT ;  /* 0x0000001fff257210 */ /* 0x000fe20001ffe4ff */
[----:B------:R0:W-:Y:S01]  /*1560*/  REDG.E.ADD.F32.FTZ.RN.STRONG.GPU desc[UR10][R2.64], R28 ;  /* 0x0000001c020079a6 */ /* 0x0001e2000c12f30a */
[----:B------:R-:W-:Y:S02]  /*1570*/  LEA.HI.X R39, R0, R19, R39, 0x2, P1 ;  /* 0x0000001300277211 */ /* 0x000fe400008f1427 */
[----:B------:R-:W1:Y:S01]  /*1580*/  MUFU.RCP R0, R23 ;  /* 0x0000001700007308 */ /* 0x000e620000001000 */
[C---:B------:R-:W-:Y:S01]  /*1590*/  LEA R36, P2, R34.reuse, R15, 0x2 ;  /* 0x0000000f22247211 */ /* 0x040fe200078410ff */
[----:B------:R-:W-:Y:S01]  /*15a0*/  BSSY.RECONVERGENT B7, `(.L_x_25) ;  /* 0x0000013000077945 */ /* 0x000fe20003800200 */
[----:B------:R2:W-:Y:S02]  /*15b0*/  REDG.E.ADD.F32.FTZ.RN.STRONG.GPU desc[UR10][R38.64], R30 ;  /* 0x0000001e260079a6 */ /* 0x0005e4000c12f30a */
[----:B------:R-:W-:-:S03]  /*15c0*/  LEA.HI.X R37, R34, R19, R37, 0x2, P2 ;  /* 0x0000001322257211 */ /* 0x000fc600010f1425 */
[----:B------:R-:W3:Y:S01]  /*15d0*/  FCHK P1, R40, R23 ;  /* 0x0000001728007302 */ /* 0x000ee20000020000 */
[----:B------:R-:W-:Y:S01]  /*15e0*/  IADD3 R34, P2, PT, R32, R33, RZ ;  /* 0x0000002120227210 */ /* 0x000fe20007f5e0ff */
[----:B------:R2:W-:Y:S01]  /*15f0*/  REDG.E.ADD.F32.FTZ.RN.STRONG.GPU desc[UR10][R36.64], R41 ;  /* 0x00000029240079a6 */ /* 0x0005e2000c12f30a */
[----:B-1----:R-:W-:-:S04]  /*1600*/  FFMA R43, -R23, R0, 1 ;  /* 0x3f800000172b7423 */ /* 0x002fc80000000100 */
[----:B------:R-:W-:Y:S01]  /*1610*/  FFMA R0, R0, R43, R0 ;  /* 0x0000002b00007223 */ /* 0x000fe20000000000 */
[----:B------:R-:W-:-:S03]  /*1620*/  IMAD.X R31, RZ, RZ, R31, P2 ;  /* 0x000000ffff1f7224 */ /* 0x000fc600010e061f */
[----:B------:R-:W-:Y:S01]  /*1630*/  FFMA R35, R0, R40, RZ ;  /* 0x0000002800237223 */ /* 0x000fe200000000ff */
[----:B------:R-:W-:-:S03]  /*1640*/  LEA R32, P3, R34, R15, 0x2 ;  /* 0x0000000f22207211 */ /* 0x000fc600078610ff */
[----:B0-----:R-:W-:Y:S01]  /*1650*/  FFMA R2, -R23, R35, R40 ;  /* 0x0000002317027223 */ /* 0x001fe20000000128 */
[----:B------:R-:W-:-:S03]  /*1660*/  LEA.HI.X R33, R34, R19, R31, 0x2, P3 ;  /* 0x0000001322217211 */ /* 0x000fc600018f141f */
[----:B------:R-:W-:Y:S01]  /*1670*/  FFMA R0, R0, R2, R35 ;  /* 0x0000000200007223 */ /* 0x000fe20000000023 */
[----:B--23--:R-:W-:Y:S06]  /*1680*/  @!P1 BRA `(.L_x_26) ;  /* 0x0000000000109947 */ /* 0x00cfec0003800000 */
[----:B------:R-:W-:Y:S01]  /*1690*/  IMAD.MOV.U32 R3, RZ, RZ, R40 ;  /* 0x000000ffff037224 */ /* 0x000fe200078e0028 */
[----:B------:R-:W-:Y:S02]  /*16a0*/  MOV R0, R23 ;  /* 0x0000001700007202 */ /* 0x000fe40000000f00 */
[----:B------:R-:W-:-:S07]  /*16b0*/  MOV R2, 0x16d0 ;  /* 0x000016d000027802 */ /* 0x000fce0000000f00 */
[----:B------:R-:W-:Y:S05]  /*16c0*/  CALL.REL.NOINC `($__internal_0_$__cuda_sm3x_div_rn_noftz_f32_slowpath) ;  /* 0x0000001000b87944 */ /* 0x000fea0003c00000 */
.L_x_26:
[----:B------:R-:W-:Y:S05]  /*16d0*/  BSYNC.RECONVERGENT B7 ;  /* 0x0000000000077941 */ /* 0x000fea0003800200 */
.L_x_25:
[----:B------:R0:W-:Y:S02]  /*16e0*/  REDG.E.ADD.F32.FTZ.RN.STRONG.GPU desc[UR10][R32.64], R0 ;  /* 0x00000000200079a6 */ /* 0x0001e4000c12f30a */
.L_x_24:
[----:B------:R-:W-:Y:S05]  /*16f0*/  BSYNC.RECONVERGENT B6 ;  /* 0x0000000000067941 */ /* 0x000fea0003800200 */
.L_x_23:
[----:B0-----:R-:W-:Y:S01]  /*1700*/  VIADD R0, R29, 0x1 ;  /* 0x000000011d007836 */ /* 0x001fe20000000000 */
[----:B------:R-:W0:Y:S01]  /*1710*/  MUFU.RCP R2, R21 ;  /* 0x0000001500027308 */ /* 0x000e220000001000 */
[----:B------:R-:W-:Y:S03]  /*1720*/  BSSY.RECONVERGENT B6, `(.L_x_27) ;  /* 0x000000f000067945 */ /* 0x000fe60003800200 */
[----:B------:R-:W-:-:S05]  /*1730*/  I2FP.F32.U32 R0, R0 ;  /* 0x0000000000007245 */ /* 0x000fca0000201000 */
        /* <DEDUP_REMOVED lines=13> */
.L_x_28:
[----:B------:R-:W-:Y:S05]  /*1810*/  BSYNC.RECONVERGENT B6 ;  /* 0x0000000000067941 */ /* 0x000fea0003800200 */
.L_x_27:
        /* <DEDUP_REMOVED lines=17> */
[----:B------:R-:W-:Y:S01]  /*1930*/  IMAD.MOV.U32 R30, RZ, RZ, R24 ;  /* 0x000000ffff1e7224 */ /* 0x000fe200078e0018 */
[----:B------:R-:W-:Y:S02]  /*1940*/  MOV R32, R26 ;  /* 0x0000001a00207202 */ /* 0x000fe40000000f00 */
[----:B------:R-:W0:Y:S02]  /*1950*/  F2I.TRUNC.NTZ R0, R3 ;  /* 0x0000000300007305 */ /* 0x000e24000020f100 */
[C---:B0-----:R-:W-:Y:S02]  /*1960*/  ISETP.GE.AND P1, PT, R0.reuse, UR7, PT ;  /* 0x0000000700007c0c */ /* 0x041fe4000bf26270 */
[----:B------:R-:W-:Y:S02]  /*1970*/  VIMNMX R28, PT, PT, R0, UR7, PT ;  /* 0x00000007001c7c48 */ /* 0x000fe4000bfe0100 */
[----:B------:R-:W-:-:S02]  /*1980*/  FSEL R2, R3, R10, !P1 ;  /* 0x0000000a03027208 */ /* 0x000fc40004800000 */
[----:B------:R-:W-:Y:S02]  /*1990*/  I2FP.F32.S32 R31, R28 ;  /* 0x0000001c001f7245 */ /* 0x000fe40000201400 */
[----:B------:R-:W-:-:S03]  /*19a0*/  IADD3 R0, PT, PT, R0, 0x1, RZ ;  /* 0x0000000100007810 */ /* 0x000fc60007ffe0ff */
[----:B------:R-:W-:Y:S01]  /*19b0*/  FADD R2, R2, -R31 ;  /* 0x8000001f02027221 */ /* 0x000fe20000000000 */
[----:B------:R-:W-:-:S03]  /*19c0*/  SEL R35, R0, UR7, !P1 ;  /* 0x0000000700237c07 */ /* 0x000fc6000c800000 */
[----:B------:R-:W-:Y:S01]  /*19d0*/  FADD R34, -R2, 1 ;  /* 0x3f80000002227421 */ /* 0x000fe20000000100 */
[-C--:B------:R-:W-:Y:S01]  /*19e0*/  FMUL R39, R27, R2.reuse ;  /* 0x000000021b277220 */ /* 0x080fe20000400000 */
[----:B------:R-:W-:Y:S02]  /*19f0*/  FMUL R33, R25, R2 ;  /* 0x0000000219217220 */ /* 0x000fe40000400000 */
[-C--:B------:R-:W-:Y:S01]  /*1a00*/  FMUL R3, R27, R34.reuse ;  /* 0x000000221b037220 */ /* 0x080fe20000400000 */
[----:B------:R-:W-:-:S07]  /*1a10*/  FMUL R31, R25, R34 ;  /* 0x00000022191f7220 */ /* 0x000fce0000400000 */
.L_x_30:
[----:B------:R-:W-:Y:S05]  /*1a20*/  BSYNC.RECONVERGENT B0 ;  /* 0x0000000000007941 */ /* 0x000fea0003800200 */
.L_x_29:
[----:B------:R-:W-:Y:S01]  /*1a30*/  FMUL R2, R14, R3 ;  /* 0x000000030e027220 */ /* 0x000fe20000400000 */
[----:B------:R-:W-:Y:S01]  /*1a40*/  FFMA R34, R36, R37, R36 ;  /* 0x0000002524227223 */ /* 0x000fe20000000024 */
[----:B------:R-:W-:Y:S02]  /*1a50*/  BSSY.RECONVERGENT B6, `(.L_x_31) ;  /* 0x000000b000067945 */ /* 0x000fe40003800200 */
[----:B------:R-:W0:Y:S01]  /*1a60*/  FCHK P1, R2, R23 ;  /* 0x0000001702007302 */ /* 0x000e220000020000 */
[----:B------:R-:W-:-:S04]  /*1a70*/  FFMA R0, R34, R2, RZ ;  /* 0x0000000222007223 */ /* 0x000fc800000000ff */
[----:B------:R-:W-:-:S04]  /*1a80*/  FFMA R3, -R23, R0, R2 ;  /* 0x0000000017037223 */ /* 0x000fc80000000102 */
[----:B------:R-:W-:Y:S01]  /*1a90*/  FFMA R34, R34, R3, R0 ;  /* 0x0000000322227223 */ /* 0x000fe20000000000 */
[----:B0-----:R-:W-:Y:S06]  /*1aa0*/  @!P1 BRA `(.L_x_32) ;  /* 0x0000000000149947 */ /* 0x001fec0003800000 */
[----:B------:R-:W-:Y:S01]  /*1ab0*/  IMAD.MOV.U32 R3, RZ, RZ, R2 ;  /* 0x000000ffff037224 */ /* 0x000fe200078e0002 */
[----:B------:R-:W-:Y:S02]  /*1ac0*/  MOV R0, R23 ;  /* 0x0000001700007202 */ /* 0x000fe40000000f00 */
[----:B------:R-:W-:-:S07]  /*1ad0*/  MOV R2, 0x1af0 ;  /* 0x00001af000027802 */ /* 0x000fce0000000f00 */
[----:B------:R-:W-:Y:S05]  /*1ae0*/  CALL.REL.NOINC `($__internal_0_$__cuda_sm3x_div_rn_noftz_f32_slowpath) ;  /* 0x0000000c00b07944 */ /* 0x000fea0003c00000 */
[----:B------:R-:W-:-:S07]  /*1af0*/  IMAD.MOV.U32 R34, RZ, RZ, R0 ;  /* 0x000000ffff227224 */ /* 0x000fce00078e0000 */
.L_x_32:
[----:B------:R-:W-:Y:S05]  /*1b00*/  BSYNC.RECONVERGENT B6 ;  /* 0x0000000000067941 */ /* 0x000fea0003800200 */
.L_x_31:
        /* <DEDUP_REMOVED lines=10> */
[----:B------:R-:W-:Y:S01]  /*1bb0*/  MOV R3, R2 ;  /* 0x0000000200037202 */ /* 0x000fe20000000f00 */
[----:B------:R-:W-:Y:S01]  /*1bc0*/  IMAD.MOV.U32 R0, RZ, RZ, R23 ;  /* 0x000000ffff007224 */ /* 0x000fe200078e0017 */
[----:B------:R-:W-:-:S07]  /*1bd0*/  MOV R2, 0x1bf0 ;  /* 0x00001bf000027802 */ /* 0x000fce0000000f00 */
[----:B------:R-:W-:Y:S05]  /*1be0*/  CALL.REL.NOINC `($__internal_0_$__cuda_sm3x_div_rn_noftz_f32_slowpath) ;  /* 0x0000000c00707944 */ /* 0x000fea0003c00000 */
[----:B------:R-:W-:-:S07]  /*1bf0*/  MOV R38, R0 ;  /* 0x0000000000267202 */ /* 0x000fce0000000f00 */
.L_x_34:
[----:B------:R-:W-:Y:S05]  /*1c00*/  BSYNC.RECONVERGENT B6 ;  /* 0x0000000000067941 */ /* 0x000fea0003800200 */
.L_x_33:
        /* <DEDUP_REMOVED lines=14> */
.L_x_36:
[----:B------:R-:W-:Y:S05]  /*1cf0*/  BSYNC.RECONVERGENT B6 ;  /* 0x0000000000067941 */ /* 0x000fea0003800200 */
.L_x_35:
        /* <DEDUP_REMOVED lines=10> */
[----:B------:R-:W-:Y:S02]  /*1da0*/  IADD3 R0, P2, PT, R0, R35, RZ ;  /* 0x0000002300007210 */ /* 0x000fe40007f5e0ff */
[----:B------:R-:W-:Y:S01]  /*1db0*/  IADD3 R32, P3, PT, R30, R28, RZ ;  /* 0x0000001c1e207210 */ /* 0x000fe20007f7e0ff */
[----:B------:R-:W-:Y:S01]  /*1dc0*/  IMAD.X R3, RZ, RZ, R31, P1 ;  /* 0x000000ffff037224 */ /* 0x000fe200008e061f */
[----:B------:R-:W-:Y:S02]  /*1dd0*/  LEA R2, P1, R36, R15, 0x2 ;  /* 0x0000000f24027211 */ /* 0x000fe400078210ff */
[----:B------:R-:W-:-:S02]  /*1de0*/  IADD3.X R37, PT, PT, RZ, R31, RZ, P2, !PT ;  /* 0x0000001fff257210 */ /* 0x000fc400017fe4ff */
[----:B------:R-:W-:Y:S02]  /*1df0*/  LEA.HI.X R3, R36, R19, R3, 0x2, P1 ;  /* 0x0000001324037211 */ /* 0x000fe400008f1403 */
[----:B------:R-:W-:Y:S02]  /*1e00*/  LEA R40, P1, R0, R15, 0x2 ;  /* 0x0000000f00287211 */ /* 0x000fe400078210ff */
[----:B------:R-:W-:Y:S01]  /*1e10*/  SHF.R.S32.HI R28, RZ, 0x1f, R30 ;  /* 0x0000001fff1c7819 */ /* 0x000fe2000001141e */
[----:B------:R-:W-:Y:S01]  /*1e20*/  FMUL R42, R14, R33 ;  /* 0x000000210e2a7220 */ /* 0x000fe20000400000 */
[----:B------:R-:W-:Y:S01]  /*1e30*/  LEA.HI.X R41, R0, R19, R37, 0x2, P1 ;  /* 0x0000001300297211 */ /* 0x000fe200008f1425 */
[----:B------:R0:W-:Y:S01]  /*1e40*/  REDG.E.ADD.F32.FTZ.RN.STRONG.GPU desc[UR10][R2.64], R34 ;  /* 0x00000022020079a6 */ /* 0x0001e2000c12f30a */
[----:B------:R-:W1:Y:S01]  /*1e50*/  MUFU.RCP R0, R23 ;  /* 0x0000001700007308 */ /* 0x000e620000001000 */
[----:B------:R-:W-:Y:S01]  /*1e60*/  IMAD.X R31, RZ, RZ, R28, P3 ;  /* 0x000000ffff1f7224 */ /* 0x000fe200018e061c */
[C---:B------:R-:W-:Y:S01]  /*1e70*/  LEA R36, P2, R32.reuse, R15, 0x2 ;  /* 0x0000000f20247211 */ /* 0x040fe200078410ff */
[----:B------:R2:W-:Y:S03]  /*1e80*/  REDG.E.ADD.F32.FTZ.RN.STRONG.GPU desc[UR10][R40.64], R38 ;  /* 0x00000026280079a6 */ /* 0x0005e6000c12f30a */
[----:B------:R-:W-:-:S02]  /*1e90*/  LEA.HI.X R37, R32, R19, R31, 0x2, P2 ;  /* 0x0000001320257211 */ /* 0x000fc400010f141f */
[----:B------:R-:W3:Y:S01]  /*1ea0*/  FCHK P1, R42, R23 ;  /* 0x000000172a007302 */ /* 0x000ee20000020000 */
[----:B------:R-:W-:Y:S01]  /*1eb0*/  IADD3 R32, P2, PT, R30, R35, RZ ;  /* 0x000000231e207210 */ /* 0x000fe20007f5e0ff */
[----:B------:R-:W-:Y:S01]  /*1ec0*/  BSSY.RECONVERGENT B7, `(.L_x_39) ;  /* 0x000000f000077945 */ /* 0x000fe20003800200 */
[----:B------:R2:W-:Y:S01]  /*1ed0*/  REDG.E.ADD.F32.FTZ.RN.STRONG.GPU desc[UR10][R36.64], R39 ;  /* 0x00000027240079a6 */ /* 0x0005e2000c12f30a */
[----:B-1----:R-:W-:-:S04]  /*1ee0*/  FFMA R31, -R23, R0, 1 ;  /* 0x3f800000171f7423 */ /* 0x002fc80000000100 */
[----:B------:R-:W-:-:S04]  /*1ef0*/  FFMA R0, R0, R31, R0 ;  /* 0x0000001f00007223 */ /* 0x000fc80000000000 */
[----:B------:R-:W-:Y:S01]  /*1f00*/  FFMA R33, R0, R42, RZ ;  /* 0x0000002a00217223 */ /* 0x000fe200000000ff */
[----:B------:R-:W-:Y:S02]  /*1f10*/  LEA R30, P3, R32, R15, 0x2 ;  /* 0x0000000f201e7211 */ /* 0x000fe400078610ff */
[----:B------:R-:W-:Y:S01]  /*1f20*/  IADD3.X R28, PT, PT, RZ, R28, RZ, P2, !PT ;  /* 0x0000001cff1c7210 */ /* 0x000fe200017fe4ff */
[----:B0-----:R-:W-:-:S03]  /*1f30*/  FFMA R2, -R23, R33, R42 ;  /* 0x0000002117027223 */ /* 0x001fc6000000012a */
[----:B------:R-:W-:Y:S01]  /*1f40*/  LEA.HI.X R31, R32, R19, R28, 0x2, P3 ;  /* 0x00000013201f7211 */ /* 0x000fe200018f141c */
[----:B------:R-:W-:Y:S01]  /*1f50*/  FFMA R0, R0, R2, R33 ;  /* 0x0000000200007223 */ /* 0x000fe20000000021 */
[----:B--23--:R-:W-:Y:S06]  /*1f60*/  @!P1 BRA `(.L_x_40) ;  /* 0x0000000000109947 */ /* 0x00cfec0003800000 */
[----:B------:R-:W-:Y:S01]  /*1f70*/  IMAD.MOV.U32 R3, RZ, RZ, R42 ;  /* 0x000000ffff037224 */ /* 0x000fe200078e002a */
[----:B------:R-:W-:Y:S02]  /*1f80*/  MOV R0, R23 ;  /* 0x0000001700007202 */ /* 0x000fe40000000f00 */
[----:B------:R-:W-:-:S07]  /*1f90*/  MOV R2, 0x1fb0 ;  /* 0x00001fb000027802 */ /* 0x000fce0000000f00 */
[----:B------:R-:W-:Y:S05]  /*1fa0*/  CALL.REL.NOINC `($__internal_0_$__cuda_sm3x_div_rn_noftz_f32_slowpath) ;  /* 0x0000000800807944 */ /* 0x000fea0003c00000 */
.L_x_40:
[----:B------:R-:W-:Y:S05]  /*1fb0*/  BSYNC.RECONVERGENT B7 ;  /* 0x0000000000077941 */ /* 0x000fea0003800200 */
.L_x_39:
[----:B------:R0:W-:Y:S02]  /*1fc0*/  REDG.E.ADD.F32.FTZ.RN.STRONG.GPU desc[UR10][R30.64], R0 ;  /* 0x000000001e0079a6 */ /* 0x0001e4000c12f30a */
.L_x_38:
[----:B------:R-:W-:Y:S05]  /*1fd0*/  BSYNC.RECONVERGENT B6 ;  /* 0x0000000000067941 */ /* 0x000fea0003800200 */
.L_x_37:
[----:B------:R-:W-:-:S05]  /*1fe0*/  VIADD R29, R29, 0x2 ;  /* 0x000000021d1d7836 */ /* 0x000fca0000000000 */
[----:B------:R-:W-:-:S13]  /*1ff0*/  ISETP.NE.AND P1, PT, R29, R22, PT ;  /* 0x000000161d00720c */ /* 0x000fda0003f25270 */
[----:B------:R-:W-:Y:S05]  /*2000*/  @P1 BRA `(.L_x_41) ;  /* 0xffffffec008c1947 */ /* 0x000fea000383ffff */
[----:B------:R-:W-:Y:S05]  /*2010*/  BSYNC B4 ;  /* 0x0000000000047941 */ /* 0x000fea0003800000 */
.L_x_12:
[----:B------:R-:W-:-:S05]  /*2020*/  I2FP.F32.U32 R3, R22 ;  /* 0x0000001600037245 */ /* 0x000fca0000201000 */
[----:B------:R-:W-:-:S07]  /*2030*/  FADD R3, R3, 0.5 ;  /* 0x3f00000003037421 */ /* 0x000fce0000000000 */
.L_x_11:
[----:B------:R-:W-:Y:S05]  /*2040*/  BSYNC B5 ;  /* 0x0000000000057941 */ /* 0x000fea0003800000 */
.L_x_10:
[----:B0-----:R-:W-:-:S04]  /*2050*/  LOP3.LUT R0, R16, 0x1, RZ, 0xc0, !PT ;  /* 0x0000000110007812 */ /* 0x001fc800078ec0ff */
[----:B------:R-:W-:-:S13]  /*2060*/  ISETP.NE.U32.AND P1, PT, R0, 0x1, PT ;  /* 0x000000010000780c */ /* 0x000fda0003f25070 */
[----:B------:R-:W-:Y:S05]  /*2070*/  @P1 BRA `(.L_x_7) ;  /* 0x0000000800241947 */ /* 0x000fea0003800000 */
        /* <DEDUP_REMOVED lines=13> */
[----:B-----5:R-:W-:Y:S05]  /*2150*/  CALL.REL.NOINC `($__internal_0_$__cuda_sm3x_div_rn_noftz_f32_slowpath) ;  /* 0x0000000800147944 */ /* 0x020fea0003c00000 */
.L_x_43:
[----:B------:R-:W-:Y:S05]  /*2160*/  BSYNC.RECONVERGENT B4 ;  /* 0x0000000000047941 */ /* 0x000fea0003800200 */
.L_x_42:
[----:B------:R-:W-:Y:S01]  /*2170*/  FADD R0, R18, R0 ;  /* 0x0000000012007221 */ /* 0x000fe20000000000 */
[----:B------:R-:W0:Y:S01]  /*2180*/  MUFU.RCP R34, R23 ;  /* 0x0000001700227308 */ /* 0x000e220000001000 */
[----:B------:R-:W-:Y:S01]  /*2190*/  BSSY.RECONVERGENT B0, `(.L_x_44) ;  /* 0x000001e000007945 */ /* 0x000fe20003800200 */
[----:B------:R-:W-:Y:S01]  /*21a0*/  HFMA2 R35, -RZ, RZ, 0, 0 ;  /* 0x00000000ff237431 */ /* 0x000fe200000001ff */
[----:B------:R-:W-:Y:S01]  /*21b0*/  MOV R32, 0xffffffff ;  /* 0xffffffff00207802 */ /* 0x000fe20000000f00 */
[----:B------:R-:W-:Y:S01]  /*21c0*/  IMAD.MOV.U32 R3, RZ, RZ, RZ ;  /* 0x000000ffff037224 */ /* 0x000fe200078e00ff */
[C---:B------:R-:W-:Y:S01]  /*21d0*/  FSETP.GT.AND P1, PT, R0.reuse, R5, PT ;  /* 0x000000050000720b */ /* 0x040fe20003f24000 */
[----:B------:R-:W-:Y:S01]  /*21e0*/  IMAD.MOV.U32 R33, RZ, RZ, RZ ;  /* 0x000000ffff217224 */ /* 0x000fe200078e00ff */
[----:B------:R-:W-:Y:S01]  /*21f0*/  MOV R31, RZ ;  /* 0x000000ff001f7202 */ /* 0x000fe20000000f00 */
[----:B------:R-:W-:Y:S01]  /*2200*/  IMAD.MOV.U32 R30, RZ, RZ, -0x1 ;  /* 0xffffffffff1e7424 */ /* 0x000fe200078e00ff */
[----:B------:R-:W-:Y:S01]  /*2210*/  FSETP.LT.OR P1, PT, R0, -1, P1 ;  /* 0xbf8000000000780b */ /* 0x000fe20000f21400 */
[----:B------:R-:W-:Y:S01]  /*2220*/  IMAD.MOV.U32 R28, RZ, RZ, -0x1 ;  /* 0xffffffffff1c7424 */ /* 0x000fe200078e00ff */
[----:B------:R-:W-:-:S02]  /*2230*/  MOV R29, 0xffffffff ;  /* 0xffffffff001d7802 */ /* 0x000fc40000000f00 */
[----:B------:R-:W-:Y:S01]  /*2240*/  PLOP3.LUT P1, PT, P0, P1, PT, 0xf8, 0x8f ;  /* 0x00000000008f781c */ /* 0x000fe20000723f70 */
[----:B0-----:R-:W-:-:S12]  /*2250*/  FFMA R37, -R23, R34, 1 ;  /* 0x3f80000017257423 */ /* 0x001fd80000000122 */
[----:B------:R-:W-:Y:S05]  /*2260*/  @P1 BRA `(.L_x_45) ;  /* 0x0000000000401947 */ /* 0x000fea0003800000 */
[----:B------:R-:W-:-:S04]  /*2270*/  FMNMX.NAN R29, RZ, R0, !PT ;  /* 0x00000000ff1d7209 */ /* 0x000fc80007820000 */
[----:B------:R-:W0:Y:S02]  /*2280*/  F2I.TRUNC.NTZ R0, R29 ;  /* 0x0000001d00007305 */ /* 0x000e24000020f100 */
[C---:B0-----:R-:W-:Y:S02]  /*2290*/  ISETP.GE.AND P0, PT, R0.reuse, UR7, PT ;  /* 0x0000000700007c0c */ /* 0x041fe4000bf06270 */
[C---:B------:R-:W-:Y:S02]  /*22a0*/  VIMNMX R32, PT, PT, R0.reuse, UR7, PT ;  /* 0x0000000700207c48 */ /* 0x040fe4000bfe0100 */
[----:B------:R-:W-:Y:S01]  /*22b0*/  FSEL R2, R29, R10, !P0 ;  /* 0x0000000a1d027208 */ /* 0x000fe20004000000 */
[----:B------:R-:W-:Y:S01]  /*22c0*/  IMAD.MOV.U32 R29, RZ, RZ, R24 ;  /* 0x000000ffff1d7224 */ /* 0x000fe200078e0018 */
        /* <DEDUP_REMOVED lines=8> */
[----:B------:R-:W-:Y:S01]  /*2350*/  FMUL R33, R25, R28 ;  /* 0x0000001c19217220 */ /* 0x000fe20000400000 */
[----:B------:R-:W-:-:S07]  /*2360*/  MOV R28, R26 ;  /* 0x0000001a001c7202 */ /* 0x000fce0000000f00 */
.L_x_45:
[----:B------:R-:W-:Y:S05]  /*2370*/  BSYNC.RECONVERGENT B0 ;  /* 0x0000000000007941 */ /* 0x000fea0003800200 */
.L_x_44:
        /* <DEDUP_REMOVED lines=13> */
.L_x_47:
[----:B------:R-:W-:Y:S05]  /*2450*/  BSYNC.RECONVERGENT B4 ;  /* 0x0000000000047941 */ /* 0x000fea0003800200 */
.L_x_46:
        /* <DEDUP_REMOVED lines=15> */
.L_x_49:
[----:B------:R-:W-:Y:S05]  /*2550*/  BSYNC.RECONVERGENT B4 ;  /* 0x0000000000047941 */ /* 0x000fea0003800200 */
.L_x_48:
        /* <DEDUP_REMOVED lines=14> */
.L_x_51:
[----:B------:R-:W-:Y:S05]  /*2640*/  BSYNC.RECONVERGENT B4 ;  /* 0x0000000000047941 */ /* 0x000fea0003800200 */
.L_x_50:
[----:B------:R-:W-:-:S04]  /*2650*/  LOP3.LUT R3, R29, R32, R30, 0xfe, !PT ;  /* 0x000000201d037212 */ /* 0x000fc800078efe1e */
[----:B------:R-:W-:-:S04]  /*2660*/  LOP3.LUT R3, R3, R28, RZ, 0xfc, !PT ;  /* 0x0000001c03037212 */ /* 0x000fc800078efcff */
[----:B------:R-:W-:-:S13]  /*2670*/  ISETP.GE.AND P0, PT, R3, RZ, PT ;  /* 0x000000ff0300720c */ /* 0x000fda0003f06270 */
[----:B------:R-:W-:Y:S05]  /*2680*/  @!P0 BRA `(.L_x_7) ;  /* 0x0000000000a08947 */ /* 0x000fea0003800000 */
[----:B------:R-:W0:Y:S02]  /*2690*/  LDCU UR8, c[0x0][0x3a0] ;  /* 0x00007400ff0877ac */ /* 0x000e240008000800 */
[----:B0-----:R-:W-:Y:S02]  /*26a0*/  IMAD R29, R29, UR8, RZ ;  /* 0x000000081d1d7c24 */ /* 0x001fe4000f8e02ff */
[----:B------:R-:W-:-:S03]  /*26b0*/  IMAD R37, R28, UR8, RZ ;  /* 0x000000081c257c24 */ /* 0x000fc6000f8e02ff */
[----:B------:R-:W-:Y:S02]  /*26c0*/  SHF.R.S32.HI R0, RZ, 0x1f, R29 ;  /* 0x0000001fff007819 */ /* 0x000fe4000001141d */
[C---:B------:R-:W-:Y:S02]  /*26d0*/  IADD3 R36, P0, PT, R29.reuse, R32, RZ ;  /* 0x000000201d247210 */ /* 0x040fe40007f1e0ff */
[----:B------:R-:W-:Y:S02]  /*26e0*/  IADD3 R34, P1, PT, R29, R30, RZ ;  /* 0x0000001e1d227210 */ /* 0x000fe40007f3e0ff */
[----:B------:R-:W-:Y:S01]  /*26f0*/  IADD3 R26, P2, PT, R37, R32, RZ ;  /* 0x00000020251a7210 */ /* 0x000fe20007f5e0ff */
[----:B------:R-:W-:Y:S01]  /*2700*/  IMAD.X R29, RZ, RZ, R0, P0 ;  /* 0x000000ffff1d7224 */ /* 0x000fe200000e0600 */
[----:B------:R-:W-:Y:S02]  /*2710*/  SHF.R.S32.HI R27, RZ, 0x1f, R37 ;  /* 0x0000001fff1b7819 */ /* 0x000fe40000011425 */
[----:B------:R-:W-:-:S02]  /*2720*/  IADD3.X R3, PT, PT, RZ, R0, RZ, P1, !PT ;  /* 0x00000000ff037210 */ /* 0x000fc40000ffe4ff */
[-C--:B------:R-:W-:Y:S01]  /*2730*/  LEA R32, P0, R36, R15.reuse, 0x2 ;  /* 0x0000000f24207211 */ /* 0x080fe200078010ff */
[----:B------:R-:W-:Y:S01]  /*2740*/  IMAD.X R0, RZ, RZ, R27, P2 ;  /* 0x000000ffff007224 */ /* 0x000fe200010e061b */
[-C--:B------:R-:W-:Y:S02]  /*2750*/  LEA R28, P1, R34, R15.reuse, 0x2 ;  /* 0x0000000f221c7211 */ /* 0x080fe400078210ff */
[----:B------:R-:W-:Y:S02]  /*2760*/  LEA R2, P2, R26, R15, 0x2 ;  /* 0x0000000f1a027211 */ /* 0x000fe400078410ff */
[-C--:B------:R-:W-:Y:S02]  /*2770*/  LEA.HI.X R33, R36, R19.reuse, R29, 0x2, P0 ;  /* 0x0000001324217211 */ /* 0x080fe400000f141d */
[-C--:B------:R-:W-:Y:S02]  /*2780*/  LEA.HI.X R29, R34, R19.reuse, R3, 0x2, P1 ;  /* 0x00000013221d7211 */ /* 0x080fe400008f1403 */
[----:B------:R-:W-:Y:S01]  /*2790*/  LEA.HI.X R3, R26, R19, R0, 0x2, P2 ;  /* 0x000000131a037211 */ /* 0x000fe200010f1400 */
[----:B------:R0:W-:Y:S01]  /*27a0*/  REDG.E.ADD.F32.FTZ.RN.STRONG.GPU desc[UR10][R32.64], R24 ;  /* 0x00000018200079a6 */ /* 0x0001e2000c12f30a */
[----:B------:R-:W1:Y:S01]  /*27b0*/  MUFU.RCP R0, R23 ;  /* 0x0000001700007308 */ /* 0x000e620000001000 */
[----:B------:R-:W-:Y:S01]  /*27c0*/  FMUL R34, R14, R31 ;  /* 0x0000001f0e227220 */ /* 0x000fe20000400000 */
[----:B------:R-:W-:Y:S01]  /*27d0*/  IADD3 R30, P1, PT, R37, R30, RZ ;  /* 0x0000001e251e7210 */ /* 0x000fe20007f3e0ff */
[----:B------:R2:W-:Y:S05]  /*27e0*/  REDG.E.ADD.F32.FTZ.RN.STRONG.GPU desc[UR10][R28.64], R25 ;  /* 0x000000191c0079a6 */ /* 0x0005ea000c12f30a */
[----:B------:R-:W3:Y:S01]  /*27f0*/  FCHK P0, R34, R23 ;  /* 0x0000001722007302 */ /* 0x000ee20000000000 */
[----:B-1----:R-:W-:Y:S01]  /*2800*/  FFMA R39, -R23, R0, 1 ;  /* 0x3f80000017277423 */ /* 0x002fe20000000100 */
[----:B------:R-:W-:Y:S01]  /*2810*/  LEA R26, P2, R30, R15, 0x2 ;  /* 0x0000000f1e1a7211 */ /* 0x000fe200078410ff */
[----:B------:R2:W-:Y:S01]  /*2820*/  REDG.E.ADD.F32.FTZ.RN.STRONG.GPU desc[UR10][R2.64], R35 ;  /* 0x00000023020079a6 */ /* 0x0005e2000c12f30a */
[----:B------:R-:W-:Y:S01]  /*2830*/  IADD3.X R27, PT, PT, RZ, R27, RZ, P1, !PT ;  /* 0x0000001bff1b7210 */ /* 0x000fe20000ffe4ff */
[----:B------:R-:W-:Y:S01]  /*2840*/  FFMA R0, R0, R39, R0 ;  /* 0x0000002700007223 */ /* 0x000fe20000000000 */
[----:B------:R-:W-:Y:S02]  /*2850*/  BSSY.RECONVERGENT B4, `(.L_x_52) ;  /* 0x000000a000047945 */ /* 0x000fe40003800200 */
[----:B------:R-:W-:Y:S01]  /*2860*/  LEA.HI.X R27, R30, R19, R27, 0x2, P2 ;  /* 0x000000131e1b7211 */ /* 0x000fe200010f141b */
[----:B------:R-:W-:-:S04]  /*2870*/  FFMA R31, R0, R34, RZ ;  /* 0x00000022001f7223 */ /* 0x000fc800000000ff */
[----:B0-----:R-:W-:-:S04]  /*2880*/  FFMA R24, -R23, R31, R34 ;  /* 0x0000001f17187223 */ /* 0x001fc80000000122 */
[----:B------:R-:W-:Y:S01]  /*2890*/  FFMA R0, R0, R24, R31 ;  /* 0x0000001800007223 */ /* 0x000fe2000000001f */
[----:B--23--:R-:W-:Y:S06]  /*28a0*/  @!P0 BRA `(.L_x_53) ;  /* 0x0000000000108947 */ /* 0x00cfec0003800000 */
[----:B------:R-:W-:Y:S01]  /*28b0*/  IMAD.MOV.U32 R3, RZ, RZ, R34 ;  /* 0x000000ffff037224 */ /* 0x000fe200078e0022 */
[----:B------:R-:W-:Y:S02]  /*28c0*/  MOV R0, R23 ;  /* 0x0000001700007202 */ /* 0x000fe40000000f00 */
[----:B------:R-:W-:-:S07]  /*28d0*/  MOV R2, 0x28f0 ;  /* 0x000028f000027802 */ /* 0x000fce0000000f00 */
[----:B------:R-:W-:Y:S05]  /*28e0*/  CALL.REL.NOINC `($__internal_0_$__cuda_sm3x_div_rn_noftz_f32_slowpath) ;  /* 0x0000000000307944 */ /* 0x000fea0003c00000 */
.L_x_53:
[----:B------:R-:W-:Y:S05]  /*28f0*/  BSYNC.RECONVERGENT B4 ;  /* 0x0000000000047941 */ /* 0x000fea0003800200 */
.L_x_52:
[----:B------:R0:W-:Y:S02]  /*2900*/  REDG.E.ADD.F32.FTZ.RN.STRONG.GPU desc[UR10][R26.64], R0 ;  /* 0x000000001a0079a6 */ /* 0x0001e4000c12f30a */
.L_x_7:
[----:B------:R-:W-:Y:S05]  /*2910*/  BSYNC B2 ;  /* 0x0000000000027941 */ /* 0x000fea0003800000 */
.L_x_6:
[----:B------:R-:W-:-:S05]  /*2920*/  VIADD R20, R20, 0x1 ;  /* 0x0000000114147836 */ /* 0x000fca0000000000 */
[----:B------:R-:W-:-:S13]  /*2930*/  ISETP.NE.AND P0, PT, R20, R13, PT ;  /* 0x0000000d1400720c */ /* 0x000fda0003f05270 */
[----:B------:R-:W-:Y:S05]  /*2940*/  @P0 BRA `(.L_x_54) ;  /* 0xffffffe0009c0947 */ /* 0x000fea000383ffff */
.L_x_5:
[----:B------:R-:W-:Y:S05]  /*2950*/  BSYNC B3 ;  /* 0x0000000000037941 */ /* 0x000fea0003800000 */
.L_x_4:
[----:B------:R-:W1:Y:S01]  /*2960*/  LDCU UR8, c[0x0][0x380] ;  /* 0x00007000ff0877ac */ /* 0x000e620008000800 */
[----:B------:R-:W-:-:S04]  /*2970*/  IADD3 R7, PT, PT, R6, R7, RZ ;  /* 0x0000000706077210 */ /* 0x000fc80007ffe0ff */
[----:B-1----:R-:W-:-:S13]  /*2980*/  ISETP.GE.AND P0, PT, R7, UR8, PT ;  /* 0x0000000807007c0c */ /* 0x002fda000bf06270 */
[----:B------:R-:W-:Y:S05]  /*2990*/  @!P0 BRA `(.L_x_55) ;  /* 0xffffffd400f48947 */ /* 0x000fea000383ffff */
[----:B------:R-:W-:Y:S05]  /*29a0*/  EXIT ;  /* 0x000000000000794d */ /* 0x000fea0003800000 */
        .weak           $__internal_0_$__cuda_sm3x_div_rn_noftz_f32_slowpath
        .type           $__internal_0_$__cuda_sm3x_div_rn_noftz_f32_slowpath,@function
        .size           $__internal_0_$__cuda_sm3x_div_rn_noftz_f32_slowpath,(.L_x_110 - $__internal_0_$__cuda_sm3x_div_rn_noftz_f32_slowpath)
$__internal_0_$__cuda_sm3x_div_rn_noftz_f32_slowpath:
[----:B------:R-:W-:Y:S01]  /*29b0*/  SHF.R.U32.HI R36, RZ, 0x17, R0 ;  /* 0x00000017ff247819 */ /* 0x000fe20000011600 */
[----:B------:R-:W-:Y:S01]  /*29c0*/  BSSY.RECONVERGENT B0, `(.L_x_56) ;  /* 0x0000062000007945 */ /* 0x000fe20003800200 */
[----:B------:R-:W-:Y:S02]  /*29d0*/  SHF.R.U32.HI R40, RZ, 0x17, R3 ;  /* 0x00000017ff287819 */ /* 0x000fe40000011603 */
[----:B------:R-:W-:Y:S02]  /*29e0*/  LOP3.LUT R36, R36, 0xff, RZ, 0xc0, !PT ;  /* 0x000000ff24247812 */ /* 0x000fe400078ec0ff */
[----:B------:R-:W-:-:S03]  /*29f0*/  LOP3.LUT R40, R40, 0xff, RZ, 0xc0, !PT ;  /* 0x000000ff28287812 */ /* 0x000fc600078ec0ff */
[----:B------:R-:W-:Y:S01]  /*2a00*/  VIADD R41, R36, 0xffffffff ;  /* 0xffffffff24297836 */ /* 0x000fe20000000000 */
[----:B------:R-:W-:-:S04]  /*2a10*/  IADD3 R42, PT, PT, R40, -0x1, RZ ;  /* 0xffffffff282a7810 */ /* 0x000fc80007ffe0ff */
[----:B------:R-:W-:-:S04]  /*2a20*/  ISETP.GT.U32.AND P1, PT, R41, 0xfd, PT ;  /* 0x000000fd2900780c */ /* 0x000fc80003f24070 */
[----:B------:R-:W-:-:S13]  /*2a30*/  ISETP.GT.U32.OR P1, PT, R42, 0xfd, P1 ;  /* 0x000000fd2a00780c */ /* 0x000fda0000f24470 */
[----:B------:R-:W-:Y:S01]  /*2a40*/  @!P1 IMAD.MOV.U32 R37, RZ, RZ, RZ ;  /* 0x000000ffff259224 */ /* 0x000fe200078e00ff */
[----:B------:R-:W-:Y:S06]  /*2a50*/  @!P1 BRA `(.L_x_57) ;  /* 0x00000000005c9947 */ /* 0x000fec0003800000 */
[----:B------:R-:W-:Y:S02]  /*2a60*/  FSETP.GTU.FTZ.AND P1, PT, |R3|, +INF , PT ;  /* 0x7f8000000300780b */ /* 0x000fe40003f3c200 */
[----:B------:R-:W-:-:S04]  /*2a70*/  FSETP.GTU.FTZ.AND P2, PT, |R0|, +INF , PT ;  /* 0x7f8000000000780b */ /* 0x000fc80003f5c200 */
[----:B------:R-:W-:-:S13]  /*2a80*/  PLOP3.LUT P1, PT, P1, P2, PT, 0xf8, 0x8f ;  /* 0x00000000008f781c */ /* 0x000fda0000f25f70 */
[----:B------:R-:W-:Y:S05]  /*2a90*/  @P1 BRA `(.L_x_58) ;  /* 0x00000004004c1947 */ /* 0x000fea0003800000 */
[----:B------:R-:W-:-:S13]  /*2aa0*/  LOP3.LUT P1, RZ, R0, 0x7fffffff, R3, 0xc8, !PT ;  /* 0x7fffffff00ff7812 */ /* 0x000fda000782c803 */
[----:B------:R-:W-:Y:S05]  /*2ab0*/  @!P1 BRA `(.L_x_59) ;  /* 0x00000004003c9947 */ /* 0x000fea0003800000 */
[C---:B------:R-:W-:Y:S02]  /*2ac0*/  FSETP.NEU.FTZ.AND P3, PT, |R3|.reuse, +INF , PT ;  /* 0x7f8000000300780b */ /* 0x040fe40003f7d200 */
[----:B------:R-:W-:Y:S02]  /*2ad0*/  FSETP.NEU.FTZ.AND P2, PT, |R0|, +INF , PT ;  /* 0x7f8000000000780b */ /* 0x000fe40003f5d200 */
[----:B------:R-:W-:-:S11]  /*2ae0*/  FSETP.NEU.FTZ.AND P1, PT, |R3|, +INF , PT ;  /* 0x7f8000000300780b */ /* 0x000fd60003f3d200 */
[----:B------:R-:W-:Y:S05]  /*2af0*/  @!P2 BRA !P3, `(.L_x_59) ;  /* 0x00000004002ca947 */ /* 0x000fea0005800000 */
[----:B------:R-:W-:-:S04]  /*2b00*/  LOP3.LUT P3, RZ, R3, 0x7fffffff, RZ, 0xc0, !PT ;  /* 0x7fffffff03ff7812 */ /* 0x000fc8000786c0ff */
[----:B------:R-:W-:-:S13]  /*2b10*/  PLOP3.LUT P2, PT, P2, P3, PT, 0x2f, 0xf2 ;  /* 0x0000000000f2781c */ /* 0x000fda0001746577 */
[----:B------:R-:W-:Y:S05]  /*2b20*/  @P2 BRA `(.L_x_60) ;  /* 0x0000000400182947 */ /* 0x000fea0003800000 */
[----:B------:R-:W-:-:S04]  /*2b30*/  LOP3.LUT P2, RZ, R0, 0x7fffffff, RZ, 0xc0, !PT ;  /* 0x7fffffff00ff7812 */ /* 0x000fc8000784c0ff */
[----:B------:R-:W-:-:S13]  /*2b40*/  PLOP3.LUT P1, PT, P1, P2, PT, 0x2f, 0xf2 ;  /* 0x0000000000f2781c */ /* 0x000fda0000f24577 */
[----:B------:R-:W-:Y:S05]  /*2b50*/  @P1 BRA `(.L_x_61) ;  /* 0x0000000400001947 */ /* 0x000fea0003800000 */
[----:B------:R-:W-:Y:S02]  /*2b60*/  ISETP.GE.AND P1, PT, R42, RZ, PT ;  /* 0x000000ff2a00720c */ /* 0x000fe40003f26270 */
[----:B------:R-:W-:-:S11]  /*2b70*/  ISETP.GE.AND P2, PT, R41, RZ, PT ;  /* 0x000000ff2900720c */ /* 0x000fd60003f46270 */
[----:B------:R-:W-:Y:S01]  /*2b80*/  @P1 MOV R37, RZ ;  /* 0x000000ff00251202 */ /* 0x000fe20000000f00 */
[----:B------:R-:W-:Y:S02]  /*2b90*/  @!P1 IMAD.MOV.U32 R37, RZ, RZ, -0x40 ;  /* 0xffffffc0ff259424 */ /* 0x000fe400078e00ff */
[----:B------:R-:W-:Y:S01]  /*2ba0*/  @!P1 FFMA R3, R3, 1.84467440737095516160e+19, RZ ;  /* 0x5f80000003039823 */ /* 0x000fe200000000ff */
[----:B------:R-:W-:Y:S02]  /*2bb0*/  @!P2 FFMA R0, R0, 1.84467440737095516160e+19, RZ ;  /* 0x5f8000000000a823 */ /* 0x000fe400000000ff */
[----:B------:R-:W-:-:S07]  /*2bc0*/  @!P2 IADD3 R37, PT, PT, R37, 0x40, RZ ;  /* 0x000000402525a810 */ /* 0x000fce0007ffe0ff */
.L_x_57:
[----:B------:R-:W-:Y:S01]  /*2bd0*/  LEA R41, R36, 0xc0800000, 0x17 ;  /* 0xc080000024297811 */ /* 0x000fe200078eb8ff */
[----:B------:R-:W-:Y:S01]  /*2be0*/  BSSY.RECONVERGENT B1, `(.L_x_62) ;  /* 0x0000036000017945 */ /* 0x000fe20003800200 */
[----:B------:R-:W-:-:S03]  /*2bf0*/  IADD3 R40, PT, PT, R40, -0x7f, RZ ;  /* 0xffffff8128287810 */ /* 0x000fc60007ffe0ff */
[----:B------:R-:W-:Y:S01]  /*2c00*/  IMAD.IADD R44, R0, 0x1, -R41 ;  /* 0x00000001002c7824 */ /* 0x000fe200078e0a29 */
[C---:B------:R-:W-:Y:S01]  /*2c10*/  IADD3 R36, PT, PT, R40.reuse, 0x7f, -R36 ;  /* 0x0000007f28247810 */ /* 0x040fe20007ffe824 */
[----:B------:R-:W-:Y:S02]  /*2c20*/  IMAD R0, R40, -0x800000, R3 ;  /* 0xff80000028007824 */ /* 0x000fe400078e0203 */
[----:B------:R-:W0:Y:S01]  /*2c30*/  MUFU.RCP R41, R44 ;  /* 0x0000002c00297308 */ /* 0x000e220000001000 */
[----:B------:R-:W-:Y:S01]  /*2c40*/  FADD.FTZ R43, -R44, -RZ ;  /* 0x800000ff2c2b7221 */ /* 0x000fe20000010100 */
[----:B------:R-:W-:-:S03]  /*2c50*/  IMAD.IADD R37, R36, 0x1, R37 ;  /* 0x0000000124257824 */ /* 0x000fc600078e0225 */
[----:B0-----:R-:W-:-:S04]  /*2c60*/  FFMA R42, R41, R43, 1 ;  /* 0x3f800000292a7423 */ /* 0x001fc8000000002b */
[----:B------:R-:W-:-:S04]  /*2c70*/  FFMA R41, R41, R42, R41 ;  /* 0x0000002a29297223 */ /* 0x000fc80000000029 */
[----:B------:R-:W-:-:S04]  /*2c80*/  FFMA R42, R0, R41, RZ ;  /* 0x00000029002a7223 */ /* 0x000fc800000000ff */
[----:B------:R-:W-:-:S04]  /*2c90*/  FFMA R3, R43, R42, R0 ;  /* 0x0000002a2b037223 */ /* 0x000fc80000000000 */
[----:B------:R-:W-:-:S04]  /*2ca0*/  FFMA R42, R41, R3, R42 ;  /* 0x00000003292a7223 */ /* 0x000fc8000000002a */
[----:B------:R-:W-:-:S04]  /*2cb0*/  FFMA R43, R43, R42, R0 ;  /* 0x0000002a2b2b7223 */ /* 0x000fc80000000000 */
[----:B------:R-:W-:-:S05]  /*2cc0*/  FFMA R0, R41, R43, R42 ;  /* 0x0000002b29007223 */ /* 0x000fca000000002a */
[----:B------:R-:W-:-:S04]  /*2cd0*/  SHF.R.U32.HI R3, RZ, 0x17, R0 ;  /* 0x00000017ff037819 */ /* 0x000fc80000011600 */
[----:B------:R-:W-:-:S04]  /*2ce0*/  LOP3.LUT R36, R3, 0xff, RZ, 0xc0, !PT ;  /* 0x000000ff03247812 */ /* 0x000fc800078ec0ff */
[----:B------:R-:W-:-:S05]  /*2cf0*/  IADD3 R3, PT, PT, R36, R37, RZ ;  /* 0x0000002524037210 */ /* 0x000fca0007ffe0ff */
[----:B------:R-:W-:-:S05]  /*2d00*/  VIADD R36, R3, 0xffffffff ;  /* 0xffffffff03247836 */ /* 0x000fca0000000000 */
[----:B------:R-:W-:-:S13]  /*2d10*/  ISETP.GE.U32.AND P1, PT, R36, 0xfe, PT ;  /* 0x000000fe2400780c */ /* 0x000fda0003f26070 */
[----:B------:R-:W-:Y:S05]  /*2d20*/  @!P1 BRA `(.L_x_63) ;  /* 0x0000000000809947 */ /* 0x000fea0003800000 */
[----:B------:R-:W-:-:S13]  /*2d30*/  ISETP.GT.AND P1, PT, R3, 0xfe, PT ;  /* 0x000000fe0300780c */ /* 0x000fda0003f24270 */
[----:B------:R-:W-:Y:S05]  /*2d40*/  @P1 BRA `(.L_x_64) ;  /* 0x00000000006c1947 */ /* 0x000fea0003800000 */
[----:B------:R-:W-:-:S13]  /*2d50*/  ISETP.GE.AND P1, PT, R3, 0x1, PT ;  /* 0x000000010300780c */ /* 0x000fda0003f26270 */
[----:B------:R-:W-:Y:S05]  /*2d60*/  @P1 BRA `(.L_x_65) ;  /* 0x0000000000741947 */ /* 0x000fea0003800000 */
[----:B------:R-:W-:Y:S02]  /*2d70*/  ISETP.GE.AND P1, PT, R3, -0x18, PT ;  /* 0xffffffe80300780c */ /* 0x000fe40003f26270 */
[----:B------:R-:W-:-:S11]  /*2d80*/  LOP3.LUT R0, R0, 0x80000000, RZ, 0xc0, !PT ;  /* 0x8000000000007812 */ /* 0x000fd600078ec0ff */
[----:B------:R-:W-:Y:S05]  /*2d90*/  @!P1 BRA `(.L_x_65) ;  /* 0x0000000000689947 */ /* 0x000fea0003800000 */
[CCC-:B------:R-:W-:Y:S01]  /*2da0*/  FFMA.RZ R36, R41.reuse, R43.reuse, R42.reuse ;  /* 0x0000002b29247223 */ /* 0x1c0fe2000000c02a */
[CCC-:B------:R-:W-:Y:S01]  /*2db0*/  FFMA.RP R37, R41.reuse, R43.reuse, R42.reuse ;  /* 0x0000002b29257223 */ /* 0x1c0fe2000000802a */
[----:B------:R-:W-:Y:S01]  /*2dc0*/  FFMA.RM R42, R41, R43, R42 ;  /* 0x0000002b292a7223 */ /* 0x000fe2000000402a */
[C---:B------:R-:W-:Y:S02]  /*2dd0*/  IADD3 R40, PT, PT, R3.reuse, 0x20, RZ ;  /* 0x0000002003287810 */ /* 0x040fe40007ffe0ff */
[----:B------:R-:W-:Y:S02]  /*2de0*/  LOP3.LUT R36, R36, 0x7fffff, RZ, 0xc0, !PT ;  /* 0x007fffff24247812 */ /* 0x000fe400078ec0ff */
[C---:B------:R-:W-:Y:S02]  /*2df0*/  ISETP.NE.AND P3, PT, R3.reuse, RZ, PT ;  /* 0x000000ff0300720c */ /* 0x040fe40003f65270 */
[----:B------:R-:W-:Y:S02]  /*2e00*/  LOP3.LUT R41, R36, 0x800000, RZ, 0xfc, !PT ;  /* 0x0080000024297812 */ /* 0x000fe400078efcff */
[----:B------:R-:W-:Y:S01]  /*2e10*/  ISETP.NE.AND P2, PT, R3, RZ, PT ;  /* 0x000000ff0300720c */ /* 0x000fe20003f45270 */
[----:B------:R-:W-:Y:S01]  /*2e20*/  IMAD.MOV R3, RZ, RZ, -R3 ;  /* 0x000000ffff037224 */ /* 0x000fe200078e0a03 */
[----:B------:R-:W-:-:S02]  /*2e30*/  SHF.L.U32 R40, R41, R40, RZ ;  /* 0x0000002829287219 */ /* 0x000fc400000006ff */
[----:B------:R-:W-:Y:S02]  /*2e40*/  FSETP.NEU.FTZ.AND P1, PT, R37, R42, PT ;  /* 0x0000002a2500720b */ /* 0x000fe40003f3d000 */
[----:B------:R-:W-:Y:S02]  /*2e50*/  SEL R36, R3, RZ, P3 ;  /* 0x000000ff03247207 */ /* 0x000fe40001800000 */
[----:B------:R-:W-:Y:S02]  /*2e60*/  ISETP.NE.AND P2, PT, R40, RZ, P2 ;  /* 0x000000ff2800720c */ /* 0x000fe40001745270 */
[----:B------:R-:W-:Y:S02]  /*2e70*/  SHF.R.U32.HI R40, RZ, R36, R41 ;  /* 0x00000024ff287219 */ /* 0x000fe40000011629 */
[----:B------:R-:W-:Y:S02]  /*2e80*/  PLOP3.LUT P1, PT, P1, P2, PT, 0xf8, 0x8f ;  /* 0x00000000008f781c */ /* 0x000fe40000f25f70 */
[----:B------:R-:W-:-:S02]  /*2e90*/  SHF.R.U32.HI R36, RZ, 0x1, R40 ;  /* 0x00000001ff247819 */ /* 0x000fc40000011628 */
[----:B------:R-:W-:-:S04]  /*2ea0*/  SEL R3, RZ, 0x1, !P1 ;  /* 0x00000001ff037807 */ /* 0x000fc80004800000 */
[----:B------:R-:W-:-:S04]  /*2eb0*/  LOP3.LUT R3, R3, 0x1, R36, 0xf8, !PT ;  /* 0x0000000103037812 */ /* 0x000fc800078ef824 */
[----:B------:R-:W-:-:S04]  /*2ec0*/  LOP3.LUT R3, R3, R40, RZ, 0xc0, !PT ;  /* 0x0000002803037212 */ /* 0x000fc800078ec0ff */
[----:B------:R-:W-:-:S04]  /*2ed0*/  IADD3 R3, PT, PT, R36, R3, RZ ;  /* 0x0000000324037210 */ /* 0x000fc80007ffe0ff */
[----:B------:R-:W-:Y:S01]  /*2ee0*/  LOP3.LUT R0, R3, R0, RZ, 0xfc, !PT ;  /* 0x0000000003007212 */ /* 0x000fe200078efcff */
[----:B------:R-:W-:Y:S06]  /*2ef0*/  BRA `(.L_x_65) ;  /* 0x0000000000107947 */ /* 0x000fec0003800000 */
.L_x_64:
[----:B------:R-:W-:-:S04]  /*2f00*/  LOP3.LUT R0, R0, 0x80000000, RZ, 0xc0, !PT ;  /* 0x8000000000007812 */ /* 0x000fc800078ec0ff */
[----:B------:R-:W-:Y:S01]  /*2f10*/  LOP3.LUT R0, R0, 0x7f800000, RZ, 0xfc, !PT ;  /* 0x7f80000000007812 */ /* 0x000fe200078efcff */
[----:B------:R-:W-:Y:S06]  /*2f20*/  BRA `(.L_x_65) ;  /* 0x0000000000047947 */ /* 0x000fec0003800000 */
.L_x_63:
[----:B------:R-:W-:-:S07]  /*2f30*/  IMAD R0, R37, 0x800000, R0 ;  /* 0x0080000025007824 */ /* 0x000fce00078e0200 */
.L_x_65:
[----:B------:R-:W-:Y:S05]  /*2f40*/  BSYNC.RECONVERGENT B1 ;  /* 0x0000000000017941 */ /* 0x000fea0003800200 */
.L_x_62:
[----:B------:R-:W-:Y:S05]  /*2f50*/  BRA `(.L_x_66) ;  /* 0x0000000000207947 */ /* 0x000fea0003800000 */
.L_x_61:
[----:B------:R-:W-:-:S04]  /*2f60*/  LOP3.LUT R0, R0, 0x80000000, R3, 0x48, !PT ;  /* 0x8000000000007812 */ /* 0x000fc800078e4803 */
[----:B------:R-:W-:Y:S01]  /*2f70*/  LOP3.LUT R0, R0, 0x7f800000, RZ, 0xfc, !PT ;  /* 0x7f80000000007812 */ /* 0x000fe200078efcff */
[----:B------:R-:W-:Y:S06]  /*2f80*/  BRA `(.L_x_66) ;  /* 0x0000000000147947 */ /* 0x000fec0003800000 */
.L_x_60:
[----:B------:R-:W-:Y:S01]  /*2f90*/  LOP3.LUT R0, R0, 0x80000000, R3, 0x48, !PT ;  /* 0x8000000000007812 */ /* 0x000fe200078e4803 */
[----:B------:R-:W-:Y:S06]  /*2fa0*/  BRA `(.L_x_66) ;  /* 0x00000000000c7947 */ /* 0x000fec0003800000 */
.L_x_59:
[----:B------:R-:W0:Y:S01]  /*2fb0*/  MUFU.RSQ R0, -QNAN ;  /* 0xffc0000000007908 */ /* 0x000e220000001400 */
[----:B------:R-:W-:Y:S05]  /*2fc0*/  BRA `(.L_x_66) ;  /* 0x0000000000047947 */ /* 0x000fea0003800000 */
.L_x_58:
[----:B------:R-:W-:-:S07]  /*2fd0*/  FADD.FTZ R0, R3, R0 ;  /* 0x0000000003007221 */ /* 0x000fce0000010000 */
.L_x_66:
[----:B------:R-:W-:Y:S05]  /*2fe0*/  BSYNC.RECONVERGENT B0 ;  /* 0x0000000000007941 */ /* 0x000fea0003800200 */
.L_x_56:
[----:B------:R-:W-:-:S04]  /*2ff0*/  HFMA2 R3, -RZ, RZ, 0, 0 ;  /* 0x00000000ff037431 */ /* 0x000fc800000001ff */
[----:B0-----:R-:W-:Y:S05]  /*3000*/  RET.REL.NODEC R2 `(_Z23RoIAlignBackwardFeatureiPKfifiiiiiiPfS0_) ;  /* 0xffffffcc02fc7950 */ /* 0x001fea0003c3ffff */
.L_x_67:
[----:B------:R-:W-:-:S00]  /*3010*/  BRA `(.L_x_67) ;  /* 0xfffffffc00fc7947 */ /* 0x000fc0000383ffff */
[----:B------:R-:W-:-:S00]  /*3020*/  NOP ;  /* 0x0000000000007918 */ /* 0x000fc00000000000 */
        /* <DEDUP_REMOVED lines=13> */
.L_x_110:


//--------------------- .text._Z15RoIAlignForwardiPKffiiiiiiS0_Pf --------------------------
	.section	.text._Z15RoIAlignForwardiPKffiiiiiiS0_Pf,"ax",@progbits
	.align	128
        .global         _Z15RoIAlignForwardiPKffiiiiiiS0_Pf
        .type           _Z15RoIAlignForwardiPKffiiiiiiS0_Pf,@function
        .size           _Z15RoIAlignForwardiPKffiiiiiiS0_Pf,(.L_x_111 - _Z15RoIAlignForwardiPKffiiiiiiS0_Pf)
        .other          _Z15RoIAlignForwardiPKffiiiiiiS0_Pf,@"STO_CUDA_ENTRY STV_DEFAULT"
_Z15RoIAlignForwardiPKffiiiiiiS0_Pf:
.text._Z15RoIAlignForwardiPKffiiiiiiS0_Pf:
        /* <DEDUP_REMOVED lines=9> */
[----:B------:R-:W1:Y:S01]  /*0090*/  LDCU.64 UR10, c[0x0][0x3a0] ;  /* 0x00007400ff0a77ac */ /* 0x000e620008000a00 */
[----:B------:R-:W2:Y:S01]  /*00a0*/  LDCU UR7, c[0x0][0x370] ;  /* 0x00006e00ff0777ac */ /* 0x000ea20008000800 */
[----:B------:R-:W3:Y:S01]  /*00b0*/  LDCU UR14, c[0x0][0x3a8] ;  /* 0x00007500ff0e77ac */ /* 0x000ee20008000800 */
[----:B------:R-:W4:Y:S01]  /*00c0*/  LDCU.64 UR8, c[0x0][0x358] ;  /* 0x00006b00ff0877ac */ /* 0x000f220008000a00 */
[----:B0-----:R-:W-:Y:S01]  /*00d0*/  I2FP.F32.S32 R30, UR12 ;  /* 0x0000000c001e7c45 */ /* 0x001fe20008201400 */
[----:B------:R-:W-:Y:S01]  /*00e0*/  UIADD3 UR5, UPT, UPT, UR12, -0x1, URZ ;  /* 0xffffffff0c057890 */ /* 0x000fe2000fffe0ff */
[----:B------:R-:W-:Y:S01]  /*00f0*/  I2FP.F32.S32 R29, UR13 ;  /* 0x0000000d001d7c45 */ /* 0x000fe20008201400 */
[----:B------:R-:W-:Y:S01]  /*0100*/  UIADD3 UR6, UPT, UPT, UR13, -0x1, URZ ;  /* 0xffffffff0d067890 */ /* 0x000fe2000fffe0ff */
[----:B-1----:R-:W-:Y:S01]  /*0110*/  I2FP.F32.S32 R32, UR10 ;  /* 0x0000000a00207c45 */ /* 0x002fe20008201400 */
[----:B------:R-:W-:Y:S01]  /*0120*/  UIMAD UR4, UR13, UR12, URZ ;  /* 0x0000000c0d0472a4 */ /* 0x000fe2000f8e02ff */
[----:B------:R-:W-:Y:S01]  /*0130*/  I2FP.F32.S32 R31, UR11 ;  /* 0x0000000b001f7c45 */ /* 0x000fe20008201400 */
[----:B--2---:R-:W-:Y:S01]  /*0140*/  IMAD R27, R27, UR7, RZ ;  /* 0x000000071b1b7c24 */ /* 0x004fe2000f8e02ff */
[----:B------:R-:W-:-:S02]  /*0150*/  I2FP.F32.S32 R25, UR5 ;  /* 0x0000000500197c45 */ /* 0x000fc40008201400 */
[----:B------:R-:W-:Y:S02]  /*0160*/  I2FP.F32.S32 R24, UR6 ;  /* 0x0000000600187c45 */ /* 0x000fe40008201400 */
[----:B---34-:R-:W-:-:S07]  /*0170*/  I2FP.F32.U32 R26, UR14 ;  /* 0x0000000e001a7c45 */ /* 0x018fce0008201000 */
.L_x_97:
[----:B------:R-:W0:Y:S01]  /*0180*/  LDC R5, c[0x0][0x3a4] ;  /* 0x0000e900ff057b82 */ /* 0x000e220000000800 */
[----:B------:R-:W-:Y:S01]  /*0190*/  IABS R8, R28 ;  /* 0x0000001c00087213 */ /* 0x000fe20000000000 */
[----:B------:R-:W1:Y:S06]  /*01a0*/  LDCU UR7, c[0x0][0x390] ;  /* 0x00007200ff0777ac */ /* 0x000e6c0008000800 */
[----:B------:R-:W2:Y:S08]  /*01b0*/  LDC R0, c[0x0][0x3a0] ;  /* 0x0000e800ff007b82 */ /* 0x000eb00000000800 */
[----:B------:R-:W3:Y:S01]  /*01c0*/  LDC R11, c[0x0][0x394] ;  /* 0x0000e500ff0b7b82 */ /* 0x000ee20000000800 */
[----:B------:R-:W-:Y:S01]  /*01d0*/  MUFU.RCP R15, R32 ;  /* 0x00000020000f7308 */ /* 0x000fe20000001000 */
[----:B------:R-:W4:Y:S01]  /*01e0*/  LDCU UR10, c[0x0][0x3a8] ;  /* 0x00007500ff0a77ac */ /* 0x000f220008000800 */
[----:B0-----:R-:W-:-:S06]  /*01f0*/  IABS R7, R5 ;  /* 0x0000000500077213 */ /* 0x001fcc0000000000 */
[----:B------:R-:W0:Y:S08]  /*0200*/  I2F.RP R4, R7 ;  /* 0x0000000700047306 */ /* 0x000e300000209400 */
[----:B0-----:R-:W0:Y:S02]  /*0210*/  MUFU.RCP R4, R4 ;  /* 0x0000000400047308 */ /* 0x001e240000001000 */
[----:B0-----:R-:W-:Y:S01]  /*0220*/  VIADD R2, R4, 0xffffffe ;  /* 0x0ffffffe04027836 */ /* 0x001fe20000000000 */
[----:B--2---:R-:W-:-:S05]  /*0230*/  IABS R4, R0 ;  /* 0x0000000000047213 */ /* 0x004fca0000000000 */
[----:B------:R0:W2:Y:S02]  /*0240*/  F2I.FTZ.U32.TRUNC.NTZ R3, R2 ;  /* 0x0000000200037305 */ /* 0x0000a4000021f000 */
[----:B0-----:R-:W-:Y:S02]  /*0250*/  HFMA2 R2, -RZ, RZ, 0, 0 ;  /* 0x00000000ff027431 */ /* 0x001fe400000001ff */
[----:B--2---:R-:W-:-:S04]  /*0260*/  IMAD.MOV R6, RZ, RZ, -R3 ;  /* 0x000000ffff067224 */ /* 0x004fc800078e0a03 */
[----:B------:R-:W-:Y:S02]  /*0270*/  IMAD R9, R6, R7, RZ ;  /* 0x0000000706097224 */ /* 0x000fe400078e02ff */
[----:B------:R-:W0:Y:S02]  /*0280*/  I2F.RP R6, R4 ;  /* 0x0000000400067306 */ /* 0x000e240000209400 */
[----:B------:R-:W-:-:S06]  /*0290*/  IMAD.HI.U32 R3, R3, R9, R2 ;  /* 0x0000000903037227 */ /* 0x000fcc00078e0002 */
[----:B------:R-:W-:-:S04]  /*02a0*/  IMAD.HI.U32 R9, R3, R8, RZ ;  /* 0x0000000803097227 */ /* 0x000fc800078e00ff */
[----:B------:R-:W-:Y:S01]  /*02b0*/  IMAD.MOV R2, RZ, RZ, -R9 ;  /* 0x000000ffff027224 */ /* 0x000fe200078e0a09 */
[----:B0-----:R-:W0:Y:S03]  /*02c0*/  MUFU.RCP R6, R6 ;  /* 0x0000000600067308 */ /* 0x001e260000001000 */
[----:B------:R-:W-:-:S05]  /*02d0*/  IMAD R2, R7, R2, R8 ;  /* 0x0000000207027224 */ /* 0x000fca00078e0208 */
[----:B------:R-:W-:Y:S02]  /*02e0*/  ISETP.GT.U32.AND P1, PT, R7, R2, PT ;  /* 0x000000020700720c */ /* 0x000fe40003f24070 */
[----:B0-----:R-:W-:-:S11]  /*02f0*/  IADD3 R3, PT, PT, R6, 0xffffffe, RZ ;  /* 0x0ffffffe06037810 */ /* 0x001fd60007ffe0ff */
[----:B------:R-:W-:Y:S01]  /*0300*/  @!P1 IMAD.IADD R2, R2, 0x1, -R7 ;  /* 0x0000000102029824 */ /* 0x000fe200078e0a07 */
[----:B---3--:R-:W-:Y:S01]  /*0310*/  IABS R6, R11 ;  /* 0x0000000b00067213 */ /* 0x008fe20000000000 */
[----:B------:R-:W-:Y:S01]  /*0320*/  @!P1 VIADD R9, R9, 0x1 ;  /* 0x0000000109099836 */ /* 0x000fe20000000000 */
[----:B------:R-:W-:Y:S01]  /*0330*/  ISETP.NE.AND P1, PT, R5, RZ, PT ;  /* 0x000000ff0500720c */ /* 0x000fe20003f25270 */
[----:B------:R-:W0:Y:S01]  /*0340*/  F2I.FTZ.U32.TRUNC.NTZ R3, R3 ;  /* 0x0000000300037305 */ /* 0x000e22000021f000 */
[----:B------:R-:W-:Y:S02]  /*0350*/  ISETP.GE.U32.AND P0, PT, R2, R7, PT ;  /* 0x000000070200720c */ /* 0x000fe40003f06070 */
[----:B------:R-:W-:-:S04]  /*0360*/  LOP3.LUT R2, R28, R5, RZ, 0x3c, !PT ;  /* 0x000000051c027212 */ /* 0x000fc800078e3cff */
[----:B------:R-:W-:Y:S01]  /*0370*/  ISETP.GE.AND P2, PT, R2, RZ, PT ;  /* 0x000000ff0200720c */ /* 0x000fe20003f46270 */
[----:B------:R-:W-:-:S06]  /*0380*/  IMAD.MOV.U32 R2, RZ, RZ, RZ ;  /* 0x000000ffff027224 */ /* 0x000fcc00078e00ff */
[----:B------:R-:W-:Y:S01]  /*0390*/  @P0 VIADD R9, R9, 0x1 ;  /* 0x0000000109090836 */ /* 0x000fe20000000000 */
[----:B0-----:R-:W-:-:S05]  /*03a0*/  IADD3 R7, PT, PT, RZ, -R3, RZ ;  /* 0x80000003ff077210 */ /* 0x001fca0007ffe0ff */
[----:B------:R-:W-:Y:S01]  /*03b0*/  @!P2 IMAD.MOV R9, RZ, RZ, -R9 ;  /* 0x000000ffff09a224 */ /* 0x000fe200078e0a09 */
[----:B------:R-:W-:Y:S01]  /*03c0*/  @!P1 LOP3.LUT R9, RZ, R5, RZ, 0x33, !PT ;  /* 0x00000005ff099212 */ /* 0x000fe200078e33ff */
[----:B------:R-:W-:-:S03]  /*03d0*/  IMAD R5, R7, R4, RZ ;  /* 0x0000000407057224 */ /* 0x000fc600078e02ff */
[----:B------:R-:W-:Y:S01]  /*03e0*/  IABS R7, R9 ;  /* 0x0000000900077213 */ /* 0x000fe20000000000 */
[----:B------:R-:W-:-:S03]  /*03f0*/  IMAD.HI.U32 R2, R3, R5, R2 ;  /* 0x0000000503027227 */ /* 0x000fc600078e0002 */
[----:B------:R-:W-:Y:S02]  /*0400*/  MOV R3, R7 ;  /* 0x0000000700037202 */ /* 0x000fe40000000f00 */
[----:B------:R-:W0:Y:S03]  /*0410*/  I2F.RP R7, R6 ;  /* 0x0000000600077306 */ /* 0x000e260000209400 */
[----:B------:R-:W-:-:S04]  /*0420*/  IMAD.HI.U32 R2, R2, R3, RZ ;  /* 0x0000000302027227 */ /* 0x000fc800078e00ff */
[----:B------:R-:W-:-:S04]  /*0430*/  IMAD.MOV R5, RZ, RZ, -R2 ;  /* 0x000000ffff057224 */ /* 0x000fc800078e0a02 */
[C---:B------:R-:W-:Y:S01]  /*0440*/  IMAD R3, R4.reuse, R5, R3 ;  /* 0x0000000504037224 */ /* 0x040fe200078e0203 */
[----:B0-----:R-:W0:Y:S04]  /*0450*/  MUFU.RCP R7, R7 ;  /* 0x0000000700077308 */ /* 0x001e280000001000 */
[----:B------:R-:W-:-:S13]  /*0460*/  ISETP.GT.U32.AND P1, PT, R4, R3, PT ;  /* 0x000000030400720c */ /* 0x000fda0003f24070 */
[-C--:B------:R-:W-:Y:S02]  /*0470*/  @!P1 IADD3 R3, PT, PT, R3, -R4.reuse, RZ ;  /* 0x8000000403039210 */ /* 0x080fe40007ffe0ff */
[----:B------:R-:W-:Y:S01]  /*0480*/  @!P1 IADD3 R2, PT, PT, R2, 0x1, RZ ;  /* 0x0000000102029810 */ /* 0x000fe20007ffe0ff */
[----:B0-----:R-:W-:Y:S01]  /*0490*/  VIADD R5, R7, 0xffffffe ;  /* 0x0ffffffe07057836 */ /* 0x001fe20000000000 */
[----:B------:R-:W-:Y:S01]  /*04a0*/  ISETP.GE.U32.AND P0, PT, R3, R4, PT ;  /* 0x000000040300720c */ /* 0x000fe20003f06070 */
[----:B------:R-:W-:Y:S01]  /*04b0*/  HFMA2 R4, -RZ, RZ, 0, 0 ;  /* 0x00000000ff047431 */ /* 0x000fe200000001ff */
[----:B------:R-:W-:Y:S02]  /*04c0*/  LOP3.LUT R3, R9, R0, RZ, 0x3c, !PT ;  /* 0x0000000009037212 */ /* 0x000fe400078e3cff */
[----:B------:R-:W-:Y:S01]  /*04d0*/  ISETP.NE.AND P1, PT, R0, RZ, PT ;  /* 0x000000ff0000720c */ /* 0x000fe20003f25270 */
[----:B------:R-:W0:Y:S01]  /*04e0*/  F2I.FTZ.U32.TRUNC.NTZ R5, R5 ;  /* 0x0000000500057305 */ /* 0x000e22000021f000 */
[----:B------:R-:W-:-:S07]  /*04f0*/  ISETP.GE.AND P2, PT, R3, RZ, PT ;  /* 0x000000ff0300720c */ /* 0x000fce0003f46270 */
[----:B------:R-:W-:-:S06]  /*0500*/  @P0 VIADD R2, R2, 0x1 ;  /* 0x0000000102020836 */ /* 0x000fcc0000000000 */
[----:B------:R-:W-:Y:S01]  /*0510*/  @!P2 IMAD.MOV R2, RZ, RZ, -R2 ;  /* 0x000000ffff02a224 */ /* 0x000fe200078e0a02 */
[----:B0-----:R-:W-:Y:S02]  /*0520*/  IADD3 R3, PT, PT, RZ, -R5, RZ ;  /* 0x80000005ff037210 */ /* 0x001fe40007ffe0ff */
[----:B------:R-:W-:-:S03]  /*0530*/  @!P1 LOP3.LUT R2, RZ, R0, RZ, 0x33, !PT ;  /* 0x00000000ff029212 */ /* 0x000fc600078e33ff */
[----:B------:R-:W-:Y:S01]  /*0540*/  IMAD R3, R3, R6, RZ ;  /* 0x0000000603037224 */ /* 0x000fe200078e02ff */
[----:B------:R-:W-:-:S03]  /*0550*/  IABS R0, R2 ;  /* 0x0000000200007213 */ /* 0x000fc60000000000 */
[----:B------:R-:W-:-:S04]  /*0560*/  IMAD.HI.U32 R4, R5, R3, R4 ;  /* 0x0000000305047227 */ /* 0x000fc800078e0004 */
[----:B------:R-:W-:-:S04]  /*0570*/  IMAD.MOV.U32 R3, RZ, RZ, R0 ;  /* 0x000000ffff037224 */ /* 0x000fc800078e0000 */
[----:B------:R-:W-:-:S05]  /*0580*/  IMAD.HI.U32 R0, R4, R3, RZ ;  /* 0x0000000304007227 */ /* 0x000fca00078e00ff */
[----:B------:R-:W-:-:S05]  /*0590*/  IADD3 R4, PT, PT, -R0, RZ, RZ ;  /* 0x000000ff00047210 */ /* 0x000fca0007ffe1ff */
[C---:B------:R-:W-:Y:S02]  /*05a0*/  IMAD R3, R6.reuse, R4, R3 ;  /* 0x0000000406037224 */ /* 0x040fe400078e0203 */
[----:B------:R-:W0:Y:S03]  /*05b0*/  LDC.64 R4, c[0x0][0x3b0] ;  /* 0x0000ec00ff047b82 */ /* 0x000e260000000a00 */
[----:B------:R-:W-:-:S13]  /*05c0*/  ISETP.GT.U32.AND P1, PT, R6, R3, PT ;  /* 0x000000030600720c */ /* 0x000fda0003f24070 */
[----:B------:R-:W-:Y:S01]  /*05d0*/  @!P1 IMAD.IADD R3, R3, 0x1, -R6 ;  /* 0x0000000103039824 */ /* 0x000fe200078e0a06 */
[----:B------:R-:W-:Y:S02]  /*05e0*/  @!P1 IADD3 R0, PT, PT, R0, 0x1, RZ ;  /* 0x0000000100009810 */ /* 0x000fe40007ffe0ff */
[----:B------:R-:W-:Y:S02]  /*05f0*/  ISETP.NE.AND P1, PT, R11, RZ, PT ;  /* 0x000000ff0b00720c */ /* 0x000fe40003f25270 */
[----:B------:R-:W-:Y:S02]  /*0600*/  ISETP.GE.U32.AND P0, PT, R3, R6, PT ;  /* 0x000000060300720c */ /* 0x000fe40003f06070 */
[----:B------:R-:W-:-:S04]  /*0610*/  LOP3.LUT R3, R2, R11, RZ, 0x3c, !PT ;  /* 0x0000000b02037212 */ /* 0x000fc800078e3cff */
[----:B------:R-:W-:-:S07]  /*0620*/  ISETP.GE.AND P2, PT, R3, RZ, PT ;  /* 0x000000ff0300720c */ /* 0x000fce0003f46270 */
[----:B------:R-:W-:-:S05]  /*0630*/  @P0 VIADD R0, R0, 0x1 ;  /* 0x0000000100000836 */ /* 0x000fca0000000000 */
[----:B------:R-:W-:-:S05]  /*0640*/  MOV R3, R0 ;  /* 0x0000000000037202 */ /* 0x000fca0000000f00 */
[----:B------:R-:W-:Y:S01]  /*0650*/  @!P2 IMAD.MOV R3, RZ, RZ, -R3 ;  /* 0x000000ffff03a224 */ /* 0x000fe200078e0a03 */
[----:B------:R-:W-:-:S05]  /*0660*/  @!P1 LOP3.LUT R3, RZ, R11, RZ, 0x33, !PT ;  /* 0x0000000bff039212 */ /* 0x000fca00078e33ff */
[----:B------:R-:W-:-:S04]  /*0670*/  IMAD R7, R3, 0x5, RZ ;  /* 0x0000000503077824 */ /* 0x000fc800078e02ff */
[----:B0-----:R-:W-:-:S05]  /*0680*/  IMAD.WIDE R4, R7, 0x4, R4 ;  /* 0x0000000407047825 */ /* 0x001fca00078e0204 */
[----:B------:R-:W2:Y:S04]  /*0690*/  LDG.E R0, desc[UR8][R4.64] ;  /* 0x0000000804007981 */ /* 0x000ea8000c1e1900 */
[----:B------:R-:W1:Y:S04]  /*06a0*/  LDG.E R8, desc[UR8][R4.64+0x8] ;  /* 0x0000080804087981 */ /* 0x000e68000c1e1900 */
[----:B------:R-:W3:Y:S04]  /*06b0*/  LDG.E R13, desc[UR8][R4.64+0x10] ;  /* 0x00001008040d7981 */ /* 0x000ee8000c1e1900 */
[----:B------:R-:W5:Y:S04]  /*06c0*/  LDG.E R6, desc[UR8][R4.64+0x4] ;  /* 0x0000040804067981 */ /* 0x000f68000c1e1900 */
[----:B------:R-:W5:Y:S01]  /*06d0*/  LDG.E R12, desc[UR8][R4.64+0xc] ;  /* 0x00000c08040c7981 */ /* 0x000f62000c1e1900 */
[----:B------:R-:W-:-:S02]  /*06e0*/  HFMA2 R7, -RZ, RZ, 1.75, 0 ;  /* 0x3f000000ff077431 */ /* 0x000fc400000001ff */
[----:B------:R-:W-:Y:S01]  /*06f0*/  FFMA R14, -R32, R15, 1 ;  /* 0x3f800000200e7423 */ /* 0x000fe2000000010f */
[----:B------:R-:W-:Y:S01]  /*0700*/  IMAD.MOV R3, RZ, RZ, -R3 ;  /* 0x000000ffff037224 */ /* 0x000fe200078e0a03 */
[----:B----4-:R-:W-:Y:S01]  /*0710*/  ISETP.LT.AND P0, PT, RZ, UR10, PT ;  /* 0x0000000aff007c0c */ /* 0x010fe2000bf01270 */
[----:B------:R-:W-:Y:S01]  /*0720*/  BSSY.RECONVERGENT B0, `(.L_x_68) ;  /* 0x0000015000007945 */ /* 0x000fe20003800200 */
[----:B------:R-:W-:Y:S01]  /*0730*/  FFMA R15, R15, R14, R15 ;  /* 0x0000000e0f0f7223 */ /* 0x000fe2000000000f */
[----:B------:R-:W-:Y:S01]  /*0740*/  IMAD R11, R11, R3, R2 ;  /* 0x000000030b0b7224 */ /* 0x000fe200078e0202 */
[----:B--2---:R-:W-:Y:S01]  /*0750*/  LOP3.LUT R7, R7, 0x80000000, R0, 0xb8, !PT ;  /* 0x8000000007077812 */ /* 0x004fe200078eb800 */
[----:B-1----:R-:W-:-:S04]  /*0760*/  FMUL R8, R8, UR7 ;  /* 0x0000000708087c20 */ /* 0x002fc80008400000 */
[----:B------:R-:W-:Y:S01]  /*0770*/  FADD.RZ R10, R0, R7 ;  /* 0x00000007000a7221 */ /* 0x000fe2000000c000 */
[----:B---3--:R-:W-:-:S05]  /*0780*/  FFMA R0, R13, UR7, -R8 ;  /* 0x000000070d007c23 */ /* 0x008fca0008000808 */
[----:B------:R-:W-:Y:S01]  /*0790*/  F2I.TRUNC.NTZ R10, R10 ;  /* 0x0000000a000a7305 */ /* 0x000fe2000020f100 */
[----:B-----5:R-:W-:Y:S01]  /*07a0*/  FMUL R7, R6, UR7 ;  /* 0x0000000706077c20 */ /* 0x020fe20008400000 */
[----:B------:R-:W-:-:S03]  /*07b0*/  FMNMX R0, R0, 1, !PT ;  /* 0x3f80000000007809 */ /* 0x000fc60007800000 */
[----:B------:R-:W-:Y:S02]  /*07c0*/  FFMA R12, R12, UR7, -R7 ;  /* 0x000000070c0c7c23 */ /* 0x000fe40008000807 */
[----:B------:R-:W-:Y:S01]  /*07d0*/  FFMA R4, R0, R15, RZ ;  /* 0x0000000f00047223 */ /* 0x000fe200000000ff */
[----:B------:R-:W0:Y:S02]  /*07e0*/  FCHK P1, R0, R32 ;  /* 0x0000002000007302 */ /* 0x000e240000020000 */
[----:B------:R-:W-:Y:S01]  /*07f0*/  FMNMX R12, R12, 1, !PT ;  /* 0x3f8000000c0c7809 */ /* 0x000fe20007800000 */
[----:B------:R-:W-:-:S04]  /*0800*/  FFMA R23, -R32, R4, R0 ;  /* 0x0000000420177223 */ /* 0x000fc80000000100 */
[----:B------:R-:W-:Y:S01]  /*0810*/  FFMA R23, R15, R23, R4 ;  /* 0x000000170f177223 */ /* 0x000fe20000000004 */
[----:B0-----:R-:W-:Y:S06]  /*0820*/  @!P1 BRA `(.L_x_69) ;  /* 0x0000000000109947 */ /* 0x001fec0003800000 */
[----:B------:R-:W-:Y:S02]  /*0830*/  MOV R3, R32 ;  /* 0x0000002000037202 */ /* 0x000fe40000000f00 */
[----:B------:R-:W-:-:S07]  /*0840*/  MOV R34, 0x860 ;  /* 0x0000086000227802 */ /* 0x000fce0000000f00 */
[----:B------:R-:W-:Y:S05]  /*0850*/  CALL.REL.NOINC `($__internal_1_$__cuda_sm3x_div_rn_noftz_f32_slowpath) ;  /* 0x0000001400447944 */ /* 0x000fea0003c00000 */
[----:B------:R-:W-:-:S07]  /*0860*/  IMAD.MOV.U32 R23, RZ, RZ, R0 ;  /* 0x000000ffff177224 */ /* 0x000fce00078e0000 */
.L_x_69:
[----:B------:R-:W-:Y:S05]  /*0870*/  BSYNC.RECONVERGENT B0 ;  /* 0x0000000000007941 */ /* 0x000fea0003800200 */
.L_x_68:
        /* <DEDUP_REMOVED lines=12> */
[----:B------:R-:W-:Y:S05]  /*0940*/  CALL.REL.NOINC `($__internal_1_$__cuda_sm3x_div_rn_noftz_f32_slowpath) ;  /* 0x0000001400087944 */ /* 0x000fea0003c00000 */
[----:B------:R-:W-:-:S07]  /*0950*/  MOV R22, R0 ;  /* 0x0000000000167202 */ /* 0x000fce0000000f00 */
.L_x_71:
[----:B------:R-:W-:Y:S05]  /*0960*/  BSYNC.RECONVERGENT B0 ;  /* 0x0000000000007941 */ /* 0x000fea0003800200 */
.L_x_70:
[----:B------:R-:W0:Y:S01]  /*0970*/  FRND.CEIL R3, R23 ;  /* 0x0000001700037307 */ /* 0x000e220000209000 */
[----:B------:R-:W1:Y:S01]  /*0980*/  LDCU UR7, c[0x0][0x394] ;  /* 0x00007280ff0777ac */ /* 0x000e620008000800 */
[----:B------:R-:W-:Y:S01]  /*0990*/  BSSY.RECONVERGENT B1, `(.L_x_72) ;  /* 0x0000125000017945 */ /* 0x000fe20003800200 */
[----:B------:R-:W-:-:S05]  /*09a0*/  IMAD.MOV.U32 R35, RZ, RZ, RZ ;  /* 0x000000ffff237224 */ /* 0x000fca00078e00ff */
[----:B------:R-:W2:Y:S01]  /*09b0*/  FRND.CEIL R5, R22 ;  /* 0x0000001600057307 */ /* 0x000ea20000209000 */
[----:B0-----:R-:W-:-:S07]  /*09c0*/  FSEL R3, R26, R3, P0 ;  /* 0x000000031a037208 */ /* 0x001fce0000000000 */
[----:B------:R-:W0:Y:S01]  /*09d0*/  F2I.TRUNC.NTZ R21, R3 ;  /* 0x0000000300157305 */ /* 0x000e22000020f100 */
[----:B-1----:R-:W-:Y:S01]  /*09e0*/  IMAD R10, R10, UR7, R11 ;  /* 0x000000070a0a7c24 */ /* 0x002fe2000f8e020b */
[----:B--2---:R-:W-:-:S06]  /*09f0*/  FSEL R5, R26, R5, P0 ;  /* 0x000000051a057208 */ /* 0x004fcc0000000000 */
[----:B------:R1:W2:Y:S01]  /*0a00*/  F2I.TRUNC.NTZ R20, R5 ;  /* 0x0000000500147305 */ /* 0x0002a2000020f100 */
[----:B0-----:R-:W-:-:S13]  /*0a10*/  ISETP.GE.AND P0, PT, R21, 0x1, PT ;  /* 0x000000011500780c */ /* 0x001fda0003f06270 */
[----:B-12---:R-:W-:Y:S05]  /*0a20*/  @!P0 BRA `(.L_x_73) ;  /* 0x00000010006c8947 */ /* 0x006fea0003800000 */
[----:B------:R-:W0:Y:S01]  /*0a30*/  LDC R12, c[0x0][0x3a0] ;  /* 0x0000e800ff0c7b82 */ /* 0x000e220000000800 */
[----:B------:R-:W-:Y:S01]  /*0a40*/  IABS R16, R9 ;  /* 0x0000000900107213 */ /* 0x000fe20000000000 */
[----:B------:R-:W1:Y:S01]  /*0a50*/  LDCU.64 UR10, c[0x0][0x388] ;  /* 0x00007100ff0a77ac */ /* 0x000e620008000a00 */
[----:B------:R-:W-:Y:S02]  /*0a60*/  IMAD R10, R10, UR4, RZ ;  /* 0x000000040a0a7c24 */ /* 0x000fe4000f8e02ff */
[----:B------:R-:W-:-:S03]  /*0a70*/  HFMA2 R35, -RZ, RZ, 0, 0 ;  /* 0x00000000ff237431 */ /* 0x000fc600000001ff */
[----:B------:R-:W2:Y:S01]  /*0a80*/  LDC R14, c[0x0][0x3a4] ;  /* 0x0000e900ff0e7b82 */ /* 0x000ea20000000800 */
[----:B0-----:R-:W-:-:S04]  /*0a90*/  IABS R6, R12 ;  /* 0x0000000c00067213 */ /* 0x001fc80000000000 */
[----:B------:R-:W0:Y:S01]  /*0aa0*/  I2F.RP R11, R6 ;  /* 0x00000006000b7306 */ /* 0x000e220000209400 */
[----:B--2---:R-:W-:Y:S02]  /*0ab0*/  IABS R0, R14 ;  /* 0x0000000e00007213 */ /* 0x004fe40000000000 */
[----:B------:R-:W-:-:S05]  /*0ac0*/  ISETP.NE.AND P4, PT, R14, RZ, PT ;  /* 0x000000ff0e00720c */ /* 0x000fca0003f85270 */
[----:B------:R-:W2:Y:S08]  /*0ad0*/  I2F.RP R15, R0 ;  /* 0x00000000000f7306 */ /* 0x000eb00000209400 */
[----:B0-----:R-:W0:Y:S08]  /*0ae0*/  MUFU.RCP R11, R11 ;  /* 0x0000000b000b7308 */ /* 0x001e300000001000 */
[----:B--2---:R-:W2:Y:S01]  /*0af0*/  MUFU.RCP R15, R15 ;  /* 0x0000000f000f7308 */ /* 0x004ea20000001000 */
[----:B0-----:R-:W-:-:S07]  /*0b00*/  IADD3 R2, PT, PT, R11, 0xffffffe, RZ ;  /* 0x0ffffffe0b027810 */ /* 0x001fce0007ffe0ff */
[----:B------:R0:W3:Y:S01]  /*0b10*/  F2I.FTZ.U32.TRUNC.NTZ R3, R2 ;  /* 0x0000000200037305 */ /* 0x0000e2000021f000 */
[----:B--2---:R-:W-:Y:S01]  /*0b20*/  VIADD R4, R15, 0xffffffe ;  /* 0x0ffffffe0f047836 */ /* 0x004fe20000000000 */
[----:B------:R-:W-:-:S06]  /*0b30*/  I2FP.F32.U32 R15, R21 ;  /* 0x00000015000f7245 */ /* 0x000fcc0000201000 */
[----:B------:R2:W4:Y:S01]  /*0b40*/  F2I.FTZ.U32.TRUNC.NTZ R5, R4 ;  /* 0x0000000400057305 */ /* 0x000522000021f000 */
[----:B0-----:R-:W-:Y:S01]  /*0b50*/  HFMA2 R2, -RZ, RZ, 0, 0 ;  /* 0x00000000ff027431 */ /* 0x001fe200000001ff */
[----:B---3--:R-:W-:Y:S02]  /*0b60*/  IADD3 R13, PT, PT, RZ, -R3, RZ ;  /* 0x80000003ff0d7210 */ /* 0x008fe40007ffe0ff */
[----:B--2---:R-:W-:-:S03]  /*0b70*/  MOV R4, RZ ;  /* 0x000000ff00047202 */ /* 0x004fc60000000f00 */
[----:B------:R-:W-:Y:S02]  /*0b80*/  IMAD R13, R13, R6, RZ ;  /* 0x000000060d0d7224 */ /* 0x000fe400078e02ff */
[----:B----4-:R-:W-:Y:S02]  /*0b90*/  IMAD.MOV R17, RZ, RZ, -R5 ;  /* 0x000000ffff117224 */ /* 0x010fe400078e0a05 */
[----:B------:R-:W-:Y:S01]  /*0ba0*/  IMAD.HI.U32 R13, R3, R13, R2 ;  /* 0x0000000d030d7227 */ /* 0x000fe200078e0002 */
[----:B------:R-:W-:-:S03]  /*0bb0*/  IABS R3, R28 ;  /* 0x0000001c00037213 */ /* 0x000fc60000000000 */
[----:B------:R-:W-:Y:S02]  /*0bc0*/  IMAD R11, R17, R0, RZ ;  /* 0x00000000110b7224 */ /* 0x000fe400078e02ff */
[----:B------:R-:W-:Y:S02]  /*0bd0*/  IMAD.MOV.U32 R2, RZ, RZ, R16 ;  /* 0x000000ffff027224 */ /* 0x000fe400078e0010 */
[----:B------:R-:W-:-:S04]  /*0be0*/  IMAD.HI.U32 R11, R5, R11, R4 ;  /* 0x0000000b050b7227 */ /* 0x000fc800078e0004 */
[----:B------:R-:W-:-:S04]  /*0bf0*/  IMAD.HI.U32 R13, R13, R2, RZ ;  /* 0x000000020d0d7227 */ /* 0x000fc800078e00ff */
[----:B------:R-:W-:Y:S02]  /*0c00*/  IMAD.MOV R13, RZ, RZ, -R13 ;  /* 0x000000ffff0d7224 */ /* 0x000fe400078e0a0d */
[----:B------:R-:W-:-:S04]  /*0c10*/  IMAD.HI.U32 R11, R11, R3, RZ ;  /* 0x000000030b0b7227 */ /* 0x000fc800078e00ff */
[----:B------:R-:W-:Y:S01]  /*0c20*/  IMAD R13, R6, R13, R2 ;  /* 0x0000000d060d7224 */ /* 0x000fe200078e0202 */
[----:B------:R-:W-:-:S04]  /*0c30*/  IADD3 R11, PT, PT, -R11, RZ, RZ ;  /* 0x000000ff0b0b7210 */ /* 0x000fc80007ffe1ff */
[----:B------:R-:W-:Y:S01]  /*0c40*/  ISETP.GT.U32.AND P0, PT, R6, R13, PT ;  /* 0x0000000d0600720c */ /* 0x000fe20003f04070 */
[----:B------:R-:W-:Y:S01]  /*0c50*/  IMAD R2, R0, R11, R3 ;  /* 0x0000000b00027224 */ /* 0x000fe200078e0203 */
[----:B------:R-:W-:-:S04]  /*0c60*/  SHF.R.S32.HI R3, RZ, 0x1f, R10 ;  /* 0x0000001fff037819 */ /* 0x000fc8000001140a */
[----:B------:R-:W-:-:S07]  /*0c70*/  ISETP.GT.U32.AND P1, PT, R0, R2, PT ;  /* 0x000000020000720c */ /* 0x000fce0003f24070 */
[----:B------:R-:W-:Y:S01]  /*0c80*/  @!P0 IMAD.IADD R13, R13, 0x1, -R6 ;  /* 0x000000010d0d8824 */ /* 0x000fe200078e0a06 */
[----:B------:R-:W-:-:S04]  /*0c90*/  ISETP.GE.AND P0, PT, R28, RZ, PT ;  /* 0x000000ff1c00720c */ /* 0x000fc80003f06270 */
[----:B------:R-:W-:Y:S02]  /*0ca0*/  ISETP.GT.U32.AND P3, PT, R6, R13, PT ;  /* 0x0000000d0600720c */ /* 0x000fe40003f64070 */
[----:B------:R-:W-:Y:S02]  /*0cb0*/  @!P1 IADD3 R2, PT, PT, R2, -R0, RZ ;  /* 0x8000000002029210 */ /* 0x000fe40007ffe0ff */
[----:B------:R-:W-:Y:S02]  /*0cc0*/  ISETP.GE.AND P1, PT, R9, RZ, PT ;  /* 0x000000ff0900720c */ /* 0x000fe40003f26270 */
[----:B------:R-:W-:-:S07]  /*0cd0*/  ISETP.GT.U32.AND P2, PT, R0, R2, PT ;  /* 0x000000020000720c */ /* 0x000fce0003f44070 */
[----:B------:R-:W-:Y:S01]  /*0ce0*/  @!P3 IMAD.IADD R13, R13, 0x1, -R6 ;  /* 0x000000010d0db824 */ /* 0x000fe200078e0a06 */
[----:B------:R-:W-:-:S05]  /*0cf0*/  ISETP.NE.AND P3, PT, R12, RZ, PT ;  /* 0x000000ff0c00720c */ /* 0x000fca0003f65270 */
[----:B------:R-:W-:Y:S01]  /*0d00*/  @!P2 IADD3 R2, PT, PT, R2, -R0, RZ ;  /* 0x800000000202a210 */ /* 0x000fe20007ffe0ff */
[----:B------:R-:W-:Y:S01]  /*0d10*/  IMAD.MOV.U32 R0, RZ, RZ, R13 ;  /* 0x000000ffff007224 */ /* 0x000fe200078e000d */
[----:B------:R-:W-:-:S03]  /*0d20*/  I2FP.F32.S32 R13, R20 ;  /* 0x00000014000d7245 */ /* 0x000fc60000201400 */
[----:B------:R-:W-:Y:S01]  /*0d30*/  @!P0 IMAD.MOV R2, RZ, RZ, -R2 ;  /* 0x000000ffff028224 */ /* 0x000fe200078e0a02 */
[----:B------:R-:W-:Y:S02]  /*0d40*/  @!P1 IADD3 R0, PT, PT, -R0, RZ, RZ ;  /* 0x000000ff00009210 */ /* 0x000fe40007ffe1ff */
[----:B------:R-:W-:Y:S01]  /*0d50*/  @!P3 LOP3.LUT R0, RZ, R12, RZ, 0x33, !PT ;  /* 0x0000000cff00b212 */ /* 0x000fe200078e33ff */
[----:B------:R-:W-:Y:S01]  /*0d60*/  IMAD.MOV.U32 R12, RZ, RZ, RZ ;  /* 0x000000ffff0c7224 */ /* 0x000fe200078e00ff */
[----:B------:R-:W-:Y:S02]  /*0d70*/  @!P4 LOP3.LUT R2, RZ, R14, RZ, 0x33, !PT ;  /* 0x0000000eff02c212 */ /* 0x000fe400078e33ff */
[----:B------:R-:W-:Y:S02]  /*0d80*/  I2FP.F32.S32 R17, R0 ;  /* 0x0000000000117245 */ /* 0x000fe40000201400 */
[----:B------:R-:W-:Y:S02]  /*0d90*/  I2FP.F32.S32 R16, R2 ;  /* 0x0000000200107245 */ /* 0x000fe40000201400 */
[----:B-1----:R-:W-:Y:S01]  /*0da0*/  LEA R18, P0, R10, UR10, 0x2 ;  /* 0x0000000a0a127c11 */ /* 0x002fe2000f8010ff */
[----:B------:R-:W-:Y:S01]  /*0db0*/  FFMA R17, R17, R23, R8 ;  /* 0x0000001711117223 */ /* 0x000fe20000000008 */
[----:B------:R-:W-:Y:S01]  /*0dc0*/  LOP3.LUT R14, R20, 0x7ffffffe, RZ, 0xc0, !PT ;  /* 0x7ffffffe140e7812 */ /* 0x000fe200078ec0ff */
[----:B------:R-:W-:Y:S01]  /*0dd0*/  FFMA R16, R16, R22, R7 ;  /* 0x0000001610107223 */ /* 0x000fe20000000007 */
[----:B------:R-:W-:-:S09]  /*0de0*/  LEA.HI.X R19, R10, UR11, R3, 0x2, P0 ;  /* 0x0000000b0a137c11 */ /* 0x000fd200080f1403 */
.L_x_94:
[----:B------:R-:W-:Y:S01]  /*0df0*/  ISETP.GE.AND P0, PT, R20, 0x1, PT ;  /* 0x000000011400780c */ /* 0x000fe20003f06270 */
[----:B------:R-:W-:-:S12]  /*0e00*/  BSSY.RECONVERGENT B0, `(.L_x_74) ;  /* 0x00000da000007945 */ /* 0x000fd80003800200 */
[----:B------:R-:W-:Y:S05]  /*0e10*/  @!P0 BRA `(.L_x_75) ;  /* 0x0000000c00608947 */ /* 0x000fea0003800000 */
[----:B------:R-:W0:Y:S01]  /*0e20*/  MUFU.RCP R2, R15 ;  /* 0x0000000f00027308 */ /* 0x000e220000001000 */
[----:B------:R-:W-:Y:S01]  /*0e30*/  I2FP.F32.U32 R0, R12 ;  /* 0x0000000c00007245 */ /* 0x000fe20000201000 */
[----:B------:R-:W-:Y:S04]  /*0e40*/  BSSY.RECONVERGENT B4, `(.L_x_76) ;  /* 0x000000e000047945 */ /* 0x000fe80003800200 */
        /* <DEDUP_REMOVED lines=11> */
[----:B------:R-:W-:Y:S05]  /*0f00*/  CALL.REL.NOINC `($__internal_1_$__cuda_sm3x_div_rn_noftz_f32_slowpath) ;  /* 0x0000000c00987944 */ /* 0x000fea0003c00000 */
[----:B------:R-:W-:-:S07]  /*0f10*/  IMAD.MOV.U32 R2, RZ, RZ, R0 ;  /* 0x000000ffff027224 */ /* 0x000fce00078e0000 */
.L_x_77:
[----:B------:R-:W-:Y:S05]  /*0f20*/  BSYNC.RECONVERGENT B4 ;  /* 0x0000000000047941 */ /* 0x000fea0003800200 */
.L_x_76:
[----:B------:R-:W-:Y:S01]  /*0f30*/  FADD R3, R17, R2 ;  /* 0x0000000211037221 */ /* 0x000fe20000000000 */
[----:B------:R-:W-:Y:S01]  /*0f40*/  ISETP.NE.AND P2, PT, R20, 0x1, PT ;  /* 0x000000011400780c */ /* 0x000fe20003f45270 */
[----:B------:R-:W-:Y:S03]  /*0f50*/  BSSY.RECONVERGENT B4, `(.L_x_78) ;  /* 0x000008a000047945 */ /* 0x000fe60003800200 */
[----:B------:R-:W-:Y:S02]  /*0f60*/  FMNMX.NAN R0, RZ, R3, !PT ;  /* 0x00000003ff007209 */ /* 0x000fe40007820000 */
[C---:B------:R-:W-:Y:S02]  /*0f70*/  FSETP.GT.AND P0, PT, R3.reuse, R30, PT ;  /* 0x0000001e0300720b */ /* 0x040fe40003f04000 */
[----:B------:R-:W0:Y:S02]  /*0f80*/  F2I.TRUNC.NTZ R2, R0 ;  /* 0x0000000000027305 */ /* 0x000e24000020f100 */
[----:B------:R-:W-:Y:S01]  /*0f90*/  FSETP.LT.OR P0, PT, R3, -1, P0 ;  /* 0xbf8000000300780b */ /* 0x000fe20000701400 */
[----:B------:R-:W-:Y:S01]  /*0fa0*/  IMAD.MOV.U32 R3, RZ, RZ, 0x3f000000 ;  /* 0x3f000000ff037424 */ /* 0x000fe200078e00ff */
[----:B0-----:R-:W-:-:S02]  /*0fb0*/  ISETP.GE.AND P1, PT, R2, UR5, PT ;  /* 0x0000000502007c0c */ /* 0x001fc4000bf26270 */
[----:B------:R-:W-:Y:S02]  /*0fc0*/  VIMNMX R11, PT, PT, R2, UR5, PT ;  /* 0x00000005020b7c48 */ /* 0x000fe4000bfe0100 */
[----:B------:R-:W-:Y:S02]  /*0fd0*/  FSEL R10, R0, R25, !P1 ;  /* 0x00000019000a7208 */ /* 0x000fe40004800000 */
[----:B------:R-:W-:Y:S02]  /*0fe0*/  I2FP.F32.S32 R5, R11 ;  /* 0x0000000b00057245 */ /* 0x000fe40000201400 */
[----:B------:R-:W-:-:S03]  /*0ff0*/  IADD3 R9, PT, PT, R2, 0x1, RZ ;  /* 0x0000000102097810 */ /* 0x000fc60007ffe0ff */
[----:B------:R-:W-:Y:S01]  /*1000*/  FADD R10, R10, -R5 ;  /* 0x800000050a0a7221 */ /* 0x000fe20000000000 */
[----:B------:R-:W-:-:S03]  /*1010*/  SEL R9, R9, UR5, !P1 ;  /* 0x0000000509097c07 */ /* 0x000fc6000c800000 */
[----:B------:R-:W-:Y:S01]  /*1020*/  FADD R8, -R10, 1 ;  /* 0x3f8000000a087421 */ /* 0x000fe20000000100 */
[----:B------:R-:W-:Y:S06]  /*1030*/  @!P2 BRA `(.L_x_79) ;  /* 0x0000000400eca947 */ /* 0x000fec0003800000 */
[----:B------:R-:W-:Y:S01]  /*1040*/  HFMA2 R7, -RZ, RZ, 0, 0 ;  /* 0x00000000ff077431 */ /* 0x000fe200000001ff */
[----:B------:R-:W-:Y:S06]  /*1050*/  BSSY.RECONVERGENT B5, `(.L_x_80) ;  /* 0x0000077000057945 */ /* 0x000fec0003800200 */
.L_x_89:
        /* <DEDUP_REMOVED lines=14> */
[----:B------:R-:W-:Y:S05]  /*1140*/  CALL.REL.NOINC `($__internal_1_$__cuda_sm3x_div_rn_noftz_f32_slowpath) ;  /* 0x0000000c00087944 */ /* 0x000fea0003c00000 */
[----:B------:R-:W-:-:S07]  /*1150*/  MOV R3, R0 ;  /* 0x0000000000037202 */ /* 0x000fce0000000f00 */
.L_x_82:
[----:B------:R-:W-:Y:S05]  /*1160*/  BSYNC.RECONVERGENT B6 ;  /* 0x0000000000067941 */ /* 0x000fea0003800200 */
.L_x_81:
[----:B------:R-:W-:Y:S01]  /*1170*/  FADD R0, R16, R3 ;  /* 0x0000000310007221 */ /* 0x000fe20000000000 */
[----:B------:R-:W-:Y:S01]  /*1180*/  BSSY.RECONVERGENT B2, `(.L_x_83) ;  /* 0x0000025000027945 */ /* 0x000fe20003800200 */
[----:B------:R-:W-:-:S03]  /*1190*/  IMAD.MOV.U32 R6, RZ, RZ, RZ ;  /* 0x000000ffff067224 */ /* 0x000fc600078e00ff */
[----:B------:R-:W-:-:S04]  /*11a0*/  FSETP.GT.AND P1, PT, R0, R29, PT ;  /* 0x0000001d0000720b */ /* 0x000fc80003f24000 */
[----:B------:R-:W-:-:S04]  /*11b0*/  FSETP.LT.OR P1, PT, R0, -1, P1 ;  /* 0xbf8000000000780b */ /* 0x000fc80000f21400 */
[----:B------:R-:W-:-:S13]  /*11c0*/  PLOP3.LUT P1, PT, P0, P1, PT, 0xf8, 0x8f ;  /* 0x00000000008f781c */ /* 0x000fda0000723f70 */
[----:B------:R-:W-:Y:S05]  /*11d0*/  @P1 BRA `(.L_x_84) ;  /* 0x00000000007c1947 */ /* 0x000fea0003800000 */
[----:B------:R-:W-:Y:S01]  /*11e0*/  FMNMX.NAN R5, RZ, R0, !PT ;  /* 0x00000000ff057209 */ /* 0x000fe20007820000 */
[----:B------:R-:W0:Y:S03]  /*11f0*/  LDCU UR7, c[0x0][0x39c] ;  /* 0x00007380ff0777ac */ /* 0x000e260008000800 */
[----:B------:R-:W1:Y:S02]  /*1200*/  F2I.TRUNC.NTZ R4, R5 ;  /* 0x0000000500047305 */ /* 0x000e64000020f100 */
[C---:B-1----:R-:W-:Y:S02]  /*1210*/  ISETP.GE.AND P1, PT, R4.reuse, UR6, PT ;  /* 0x0000000604007c0c */ /* 0x042fe4000bf26270 */
[C---:B------:R-:W-:Y:S02]  /*1220*/  IADD3 R0, PT, PT, R4.reuse, 0x1, RZ ;  /* 0x0000000104007810 */ /* 0x040fe40007ffe0ff */
[----:B------:R-:W-:-:S02]  /*1230*/  VIMNMX R4, PT, PT, R4, UR6, PT ;  /* 0x0000000604047c48 */ /* 0x000fc4000bfe0100 */
[----:B------:R-:W-:-:S05]  /*1240*/  SEL R0, R0, UR6, !P1 ;  /* 0x0000000600007c07 */ /* 0x000fca000c800000 */
[C---:B0-----:R-:W-:Y:S02]  /*1250*/  IMAD R3, R11.reuse, UR7, R0 ;  /* 0x000000070b037c24 */ /* 0x041fe4000f8e0200 */
[----:B------:R-:W-:Y:S02]  /*1260*/  IMAD R37, R11, UR7, R4 ;  /* 0x000000070b257c24 */ /* 0x000fe4000f8e0204 */
[----:B------:R-:W-:-:S04]  /*1270*/  IMAD.WIDE R2, R3, 0x4, R18 ;  /* 0x0000000403027825 */ /* 0x000fc800078e0212 */
[----:B------:R-:W-:Y:S02]  /*1280*/  IMAD.WIDE R36, R37, 0x4, R18 ;  /* 0x0000000425247825 */ /* 0x000fe400078e0212 */
[----:B------:R-:W2:Y:S04]  /*1290*/  LDG.E R2, desc[UR8][R2.64] ;  /* 0x0000000802027981 */ /* 0x000ea8000c1e1900 */
[----:B------:R-:W3:Y:S01]  /*12a0*/  LDG.E R34, desc[UR8][R36.64] ;  /* 0x0000000824227981 */ /* 0x000ee2000c1e1900 */
[----:B------:R-:W-:Y:S02]  /*12b0*/  FSEL R33, R5, R24, !P1 ;  /* 0x0000001805217208 */ /* 0x000fe40004800000 */
[----:B------:R-:W-:-:S05]  /*12c0*/  I2FP.F32.S32 R6, R4 ;  /* 0x0000000400067245 */ /* 0x000fca0000201400 */
[----:B------:R-:W-:-:S04]  /*12d0*/  FADD R33, R33, -R6 ;  /* 0x8000000621217221 */ /* 0x000fc80000000000 */
[----:B------:R-:W-:Y:S01]  /*12e0*/  FMUL R5, R8, R33 ;  /* 0x0000002108057220 */ /* 0x000fe20000400000 */
[----:B------:R-:W-:-:S03]  /*12f0*/  FADD R6, -R33, 1 ;  /* 0x3f80000021067421 */ /* 0x000fc60000000100 */
[----:B--2---:R-:W-:Y:S01]  /*1300*/  FMUL R3, R2, R5 ;  /* 0x0000000502037220 */ /* 0x004fe20000400000 */
[----:B------:R-:W-:-:S04]  /*1310*/  FMUL R5, R8, R6 ;  /* 0x0000000608057220 */ /* 0x000fc80000400000 */
[----:B---3--:R-:W-:Y:S01]  /*1320*/  FFMA R34, R34, R5, R3 ;  /* 0x0000000522227223 */ /* 0x008fe20000000003 */
[C---:B------:R-:W-:Y:S02]  /*1330*/  IMAD R5, R9.reuse, UR7, R4 ;  /* 0x0000000709057c24 */ /* 0x040fe4000f8e0204 */
[----:B------:R-:W-:Y:S02]  /*1340*/  IMAD R3, R9, UR7, R0 ;  /* 0x0000000709037c24 */ /* 0x000fe4000f8e0200 */
[----:B------:R-:W-:-:S04]  /*1350*/  IMAD.WIDE R4, R5, 0x4, R18 ;  /* 0x0000000405047825 */ /* 0x000fc800078e0212 */
[----:B------:R-:W-:Y:S02]  /*1360*/  IMAD.WIDE R2, R3, 0x4, R18 ;  /* 0x0000000403027825 */ /* 0x000fe400078e0212 */
[----:B------:R-:W2:Y:S04]  /*1370*/  LDG.E R5, desc[UR8][R4.64] ;  /* 0x0000000804057981 */ /* 0x000ea8000c1e1900 */
[----:B------:R-:W3:Y:S01]  /*1380*/  LDG.E R2, desc[UR8][R2.64] ;  /* 0x0000000802027981 */ /* 0x000ee2000c1e1900 */
[C---:B------:R-:W-:Y:S01]  /*1390*/  FMUL R6, R10.reuse, R6 ;  /* 0x000000060a067220 */ /* 0x040fe20000400000 */
[----:B------:R-:W-:-:S03]  /*13a0*/  FMUL R33, R10, R33 ;  /* 0x000000210a217220 */ /* 0x000fc60000400000 */
[----:B--2---:R-:W-:-:S04]  /*13b0*/  FFMA R37, R5, R6, R34 ;  /* 0x0000000605257223 */ /* 0x004fc80000000022 */
[----:B---3--:R-:W-:-:S07]  /*13c0*/  FFMA R6, R2, R33, R37 ;  /* 0x0000002102067223 */ /* 0x008fce0000000025 */
.L_x_84:
[----:B------:R-:W-:Y:S05]  /*13d0*/  BSYNC.RECONVERGENT B2 ;  /* 0x0000000000027941 */ /* 0x000fea0003800200 */
.L_x_83:
[----:B------:R-:W-:Y:S01]  /*13e0*/  VIADD R0, R7, 0x1 ;  /* 0x0000000107007836 */ /* 0x000fe20000000000 */
[----:B------:R-:W0:Y:S01]  /*13f0*/  MUFU.RCP R2, R13 ;  /* 0x0000000d00027308 */ /* 0x000e220000001000 */
[----:B------:R-:W-:Y:S01]  /*1400*/  BSSY.RECONVERGENT B6, `(.L_x_85) ;  /* 0x0000010000067945 */ /* 0x000fe20003800200 */
[----:B------:R-:W-:Y:S02]  /*1410*/  FADD R35, R6, R35 ;  /* 0x0000002306237221 */ /* 0x000fe40000000000 */
        /* <DEDUP_REMOVED lines=14> */
.L_x_86:
[----:B------:R-:W-:Y:S05]  /*1500*/  BSYNC.RECONVERGENT B6 ;  /* 0x0000000000067941 */ /* 0x000fea0003800200 */
.L_x_85:
[----:B------:R-:W-:Y:S01]  /*1510*/  FADD R2, R16, R0 ;  /* 0x0000000010027221 */ /* 0x000fe20000000000 */
[----:B------:R-:W-:Y:S01]  /*1520*/  BSSY.RECONVERGENT B2, `(.L_x_87) ;  /* 0x0000025000027945 */ /* 0x000fe20003800200 */
[----:B------:R-:W-:-:S03]  /*1530*/  HFMA2 R0, -RZ, RZ, 0, 0 ;  /* 0x00000000ff007431 */ /* 0x000fc600000001ff */
[----:B------:R-:W-:-:S04]  /*1540*/  FSETP.GT.AND P1, PT, R2, R29, PT ;  /* 0x0000001d0200720b */ /* 0x000fc80003f24000 */
[----:B------:R-:W-:-:S04]  /*1550*/  FSETP.LT.OR P1, PT, R2, -1, P1 ;  /* 0xbf8000000200780b */ /* 0x000fc80000f21400 */
[----:B------:R-:W-:-:S13]  /*1560*/  PLOP3.LUT P1, PT, P0, P1, PT, 0xf8, 0x8f ;  /* 0x00000000008f781c */ /* 0x000fda0000723f70 */
[----:B------:R-:W-:Y:S05]  /*1570*/  @P1 BRA `(.L_x_88) ;  /* 0x00000000007c1947 */ /* 0x000fea0003800000 */
[----:B------:R-:W-:Y:S01]  /*1580*/  FMNMX.NAN R5, RZ, R2, !PT ;  /* 0x00000002ff057209 */ /* 0x000fe20007820000 */
[----:B------:R-:W0:Y:S03]  /*1590*/  LDCU UR7, c[0x0][0x39c] ;  /* 0x00007380ff0777ac */ /* 0x000e260008000800 */
[----:B------:R-:W1:Y:S02]  /*15a0*/  F2I.TRUNC.NTZ R4, R5 ;  /* 0x0000000500047305 */ /* 0x000e64000020f100 */
[C---:B-1----:R-:W-:Y:S01]  /*15b0*/  VIADD R0, R4.reuse, 0x1 ;  /* 0x0000000104007836 */ /* 0x042fe20000000000 */
[C---:B------:R-:W-:Y:S02]  /*15c0*/  ISETP.GE.AND P1, PT, R4.reuse, UR6, PT ;  /* 0x0000000604007c0c */ /* 0x040fe4000bf26270 */
[----:B------:R-:W-:Y:S02]  /*15d0*/  VIMNMX R4, PT, PT, R4, UR6, PT ;  /* 0x0000000604047c48 */ /* 0x000fe4000bfe0100 */
        /* <DEDUP_REMOVED lines=25> */
.L_x_88:
[----:B------:R-:W-:Y:S05]  /*1770*/  BSYNC.RECONVERGENT B2 ;  /* 0x0000000000027941 */ /* 0x000fea0003800200 */
.L_x_87:
[----:B------:R-:W-:Y:S01]  /*1780*/  IADD3 R7, PT, PT, R7, 0x2, RZ ;  /* 0x0000000207077810 */ /* 0x000fe20007ffe0ff */
[----:B------:R-:W-:-:S03]  /*1790*/  FADD R35, R35, R0 ;  /* 0x0000000023237221 */ /* 0x000fc60000000000 */
[----:B------:R-:W-:-:S13]  /*17a0*/  ISETP.NE.AND P1, PT, R7, R14, PT ;  /* 0x0000000e0700720c */ /* 0x000fda0003f25270 */
[----:B------:R-:W-:Y:S05]  /*17b0*/  @P1 BRA `(.L_x_89) ;  /* 0xfffffff800281947 */ /* 0x000fea000383ffff */
[----:B------:R-:W-:Y:S05]  /*17c0*/  BSYNC.RECONVERGENT B5 ;  /* 0x0000000000057941 */ /* 0x000fea0003800200 */
.L_x_80:
[----:B------:R-:W-:-:S05]  /*17d0*/  I2FP.F32.U32 R3, R14 ;  /* 0x0000000e00037245 */ /* 0x000fca0000201000 */
[----:B------:R-:W-:-:S07]  /*17e0*/  FADD R3, R3, 0.5 ;  /* 0x3f00000003037421 */ /* 0x000fce0000000000 */
.L_x_79:
[----:B------:R-:W-:Y:S05]  /*17f0*/  BSYNC.RECONVERGENT B4 ;  /* 0x0000000000047941 */ /* 0x000fea0003800200 */
.L_x_78:
[----:B------:R-:W-:-:S04]  /*1800*/  LOP3.LUT R0, R20, 0x1, RZ, 0xc0, !PT ;  /* 0x0000000114007812 */ /* 0x000fc800078ec0ff */
        /* <DEDUP_REMOVED lines=15> */
[----:B------:R-:W-:Y:S05]  /*1900*/  CALL.REL.NOINC `($__internal_1_$__cuda_sm3x_div_rn_noftz_f32_slowpath) ;  /* 0x0000000400187944 */ /* 0x000fea0003c00000 */
.L_x_91:
[----:B------:R-:W-:Y:S05]  /*1910*/  BSYNC.RECONVERGENT B4 ;  /* 0x0000000000047941 */ /* 0x000fea0003800200 */
.L_x_90:
        /* <DEDUP_REMOVED lines=13> */
[----:B------:R-:W-:-:S03]  /*19f0*/  SEL R6, R6, UR6, !P0 ;  /* 0x0000000606067c07 */ /* 0x000fc6000c000000 */
[C---:B0-----:R-:W-:Y:S02]  /*1a00*/  IMAD R5, R11.reuse, UR7, R0 ;  /* 0x000000070b057c24 */ /* 0x041fe4000f8e0200 */
[----:B------:R-:W-:Y:S02]  /*1a10*/  IMAD R3, R11, UR7, R6 ;  /* 0x000000070b037c24 */ /* 0x000fe4000f8e0206 */
[----:B------:R-:W-:-:S04]  /*1a20*/  IMAD.WIDE R4, R5, 0x4, R18 ;  /* 0x0000000405047825 */ /* 0x000fc800078e0212 */
[----:B------:R-:W-:Y:S02]  /*1a30*/  IMAD.WIDE R2, R3, 0x4, R18 ;  /* 0x0000000403027825 */ /* 0x000fe400078e0212 */
[----:B------:R-:W2:Y:S02]  /*1a40*/  LDG.E R4, desc[UR8][R4.64] ;  /* 0x0000000804047981 */ /* 0x000ea4000c1e1900 */
[C---:B------:R-:W-:Y:S02]  /*1a50*/  IMAD R37, R9.reuse, UR7, R0 ;  /* 0x0000000709257c24 */ /* 0x040fe4000f8e0200 */
[----:B------:R0:W3:Y:S01]  /*1a60*/  LDG.E R2, desc[UR8][R2.64] ;  /* 0x0000000802027981 */ /* 0x0000e2000c1e1900 */
[----:B------:R-:W-:Y:S02]  /*1a70*/  IMAD R7, R9, UR7, R6 ;  /* 0x0000000709077c24 */ /* 0x000fe4000f8e0206 */
[----:B------:R-:W-:-:S04]  /*1a80*/  IMAD.WIDE R36, R37, 0x4, R18 ;  /* 0x0000000425247825 */ /* 0x000fc800078e0212 */
[----:B------:R-:W-:Y:S02]  /*1a90*/  IMAD.WIDE R6, R7, 0x4, R18 ;  /* 0x0000000407067825 */ /* 0x000fe400078e0212 */
[----:B------:R-:W4:Y:S04]  /*1aa0*/  LDG.E R36, desc[UR8][R36.64] ;  /* 0x0000000824247981 */ /* 0x000f28000c1e1900 */
[----:B------:R-:W5:Y:S01]  /*1ab0*/  LDG.E R6, desc[UR8][R6.64] ;  /* 0x0000000806067981 */ /* 0x000f62000c1e1900 */
[----:B------:R-:W-:Y:S02]  /*1ac0*/  FSEL R33, R33, R24, !P0 ;  /* 0x0000001821217208 */ /* 0x000fe40004000000 */
[----:B------:R-:W-:-:S05]  /*1ad0*/  I2FP.F32.S32 R0, R0 ;  /* 0x0000000000007245 */ /* 0x000fca0000201400 */
[----:B------:R-:W-:-:S04]  /*1ae0*/  FADD R33, R33, -R0 ;  /* 0x8000000021217221 */ /* 0x000fc80000000000 */
[----:B------:R-:W-:Y:S01]  /*1af0*/  FMUL R9, R8, R33 ;  /* 0x0000002108097220 */ /* 0x000fe20000400000 */
[----:B0-----:R-:W-:-:S04]  /*1b00*/  FADD R3, -R33, 1 ;  /* 0x3f80000021037421 */ /* 0x001fc80000000100 */
[-C--:B------:R-:W-:Y:S01]  /*1b10*/  FMUL R5, R8, R3.reuse ;  /* 0x0000000308057220 */ /* 0x080fe20000400000 */
[C---:B------:R-:W-:Y:S01]  /*1b20*/  FMUL R3, R10.reuse, R3 ;  /* 0x000000030a037220 */ /* 0x040fe20000400000 */
[----:B------:R-:W-:Y:S01]  /*1b30*/  FMUL R33, R10, R33 ;  /* 0x000000210a217220 */ /* 0x000fe20000400000 */
[----:B---3--:R-:W-:-:S04]  /*1b40*/  FMUL R9, R2, R9 ;  /* 0x0000000902097220 */ /* 0x008fc80000400000 */
[----:B--2---:R-:W-:-:S04]  /*1b50*/  FFMA R5, R4, R5, R9 ;  /* 0x0000000504057223 */ /* 0x004fc80000000009 */
[----:B----4-:R-:W-:-:S04]  /*1b60*/  FFMA R3, R36, R3, R5 ;  /* 0x0000000324037223 */ /* 0x010fc80000000005 */
[----:B-----5:R-:W-:-:S07]  /*1b70*/  FFMA R6, R6, R33, R3 ;  /* 0x0000002106067223 */ /* 0x020fce0000000003 */
.L_x_93:
[----:B------:R-:W-:Y:S05]  /*1b80*/  BSYNC.RECONVERGENT B2 ;  /* 0x0000000000027941 */ /* 0x000fea0003800200 */
.L_x_92:
[----:B------:R-:W-:-:S07]  /*1b90*/  FADD R35, R35, R6 ;  /* 0x0000000623237221 */ /* 0x000fce0000000000 */
.L_x_75:
[----:B------:R-:W-:Y:S05]  /*1ba0*/  BSYNC.RECONVERGENT B0 ;  /* 0x0000000000007941 */ /* 0x000fea0003800200 */
.L_x_74:
[----:B------:R-:W-:-:S05]  /*1bb0*/  VIADD R12, R12, 0x1 ;  /* 0x000000010c0c7836 */ /* 0x000fca0000000000 */
[----:B------:R-:W-:-:S13]  /*1bc0*/  ISETP.NE.AND P0, PT, R12, R21, PT ;  /* 0x000000150c00720c */ /* 0x000fda0003f05270 */
[----:B------:R-:W-:Y:S05]  /*1bd0*/  @P0 BRA `(.L_x_94) ;  /* 0xfffffff000840947 */ /* 0x000fea000383ffff */
.L_x_73:
[----:B------:R-:W-:Y:S05]  /*1be0*/  BSYNC.RECONVERGENT B1 ;  /* 0x0000000000017941 */ /* 0x000fea0003800200 */
.L_x_72:
[----:B------:R-:W-:Y:S01]  /*1bf0*/  IMAD R20, R21, R20, RZ ;  /* 0x0000001415147224 */ /* 0x000fe200078e02ff */
[----:B------:R-:W-:Y:S04]  /*1c00*/  BSSY.RECONVERGENT B0, `(.L_x_95) ;  /* 0x000000e000007945 */ /* 0x000fe80003800200 */
[----:B------:R-:W-:-:S04]  /*1c10*/  I2FP.F32.S32 R20, R20 ;  /* 0x0000001400147245 */ /* 0x000fc80000201400 */
[----:B------:R-:W0:Y:S08]  /*1c20*/  MUFU.RCP R0, R20 ;  /* 0x0000001400007308 */ /* 0x000e300000001000 */
        /* <DEDUP_REMOVED lines=11> */
.L_x_96:
[----:B------:R-:W-:Y:S05]  /*1ce0*/  BSYNC.RECONVERGENT B0 ;  /* 0x0000000000007941 */ /* 0x000fea0003800200 */
.L_x_95:
[----:B------:R-:W0:Y:S01]  /*1cf0*/  LDC.64 R2, c[0x0][0x3b8] ;  /* 0x0000ee00ff027b82 */ /* 0x000e220000000a00 */
[----:B------:R-:W1:Y:S01]  /*1d00*/  LDCU UR7, c[0x0][0x380] ;  /* 0x00007000ff0777ac */ /* 0x000e620008000800 */
[----:B0-----:R-:W-:Y:S01]  /*1d10*/  IMAD.WIDE R2, R28, 0x4, R2 ;  /* 0x000000041c027825 */ /* 0x001fe200078e0202 */
[----:B------:R-:W-:-:S04]  /*1d20*/  IADD3 R28, PT, PT, R27, R28, RZ ;  /* 0x0000001c1b1c7210 */ /* 0x000fc80007ffe0ff */
[----:B------:R0:W-:Y:S01]  /*1d30*/  STG.E desc[UR8][R2.64], R0 ;  /* 0x0000000002007986 */ /* 0x0001e2000c101908 */
[----:B-1----:R-:W-:-:S13]  /*1d40*/  ISETP.GE.AND P0, PT, R28, UR7, PT ;  /* 0x000000071c007c0c */ /* 0x002fda000bf06270 */
[----:B0-----:R-:W-:Y:S05]  /*1d50*/  @!P0 BRA `(.L_x_97) ;  /* 0xffffffe400088947 */ /* 0x001fea000383ffff */
[----:B------:R-:W-:Y:S05]  /*1d60*/  EXIT ;  /* 0x000000000000794d */ /* 0x000fea0003800000 */
        .weak           $__internal_1_$__cuda_sm3x_div_rn_noftz_f32_slowpath
        .type           $__internal_1_$__cuda_sm3x_div_rn_noftz_f32_slowpath,@function
        .size           $__internal_1_$__cuda_sm3x_div_rn_noftz_f32_slowpath,(.L_x_111 - $__internal_1_$__cuda_sm3x_div_rn_noftz_f32_slowpath)
$__internal_1_$__cuda_sm3x_div_rn_noftz_f32_slowpath:
        /* <DEDUP_REMOVED lines=34> */
.L_x_99:
[----:B------:R-:W-:Y:S01]  /*1f90*/  LEA R36, R6, 0xc0800000, 0x17 ;  /* 0xc080000006247811 */ /* 0x000fe200078eb8ff */
[----:B------:R-:W-:Y:S04]  /*1fa0*/  BSSY.RECONVERGENT B3, `(.L_x_104) ;  /* 0x0000036000037945 */ /* 0x000fe80003800200 */
[----:B------:R-:W-:Y:S01]  /*1fb0*/  IMAD.IADD R36, R3, 0x1, -R36 ;  /* 0x0000000103247824 */ /* 0x000fe200078e0a24 */
[----:B------:R-:W-:-:S03]  /*1fc0*/  IADD3 R3, PT, PT, R4, -0x7f, RZ ;  /* 0xffffff8104037810 */ /* 0x000fc60007ffe0ff */
[----:B------:R0:W1:Y:S01]  /*1fd0*/  MUFU.RCP R5, R36 ;  /* 0x0000002400057308 */ /* 0x0000620000001000 */
[----:B------:R-:W-:-:S05]  /*1fe0*/  IADD3 R6, PT, PT, R3, 0x7f, -R6 ;  /* 0x0000007f03067810 */ /* 0x000fca0007ffe806 */
[----:B------:R-:W-:Y:S02]  /*1ff0*/  IMAD.IADD R33, R6, 0x1, R33 ;  /* 0x0000000106217824 */ /* 0x000fe400078e0221 */
[----:B0-----:R-:W-:-:S04]  /*2000*/  FADD.FTZ R36, -R36, -RZ ;  /* 0x800000ff24247221 */ /* 0x001fc80000010100 */
[----:B-1----:R-:W-:-:S04]  /*2010*/  FFMA R2, R5, R36, 1 ;  /* 0x3f80000005027423 */ /* 0x002fc80000000024 */
[----:B------:R-:W-:Y:S01]  /*2020*/  FFMA R2, R5, R2, R5 ;  /* 0x0000000205027223 */ /* 0x000fe20000000005 */
[----:B------:R-:W-:-:S04]  /*2030*/  IMAD R5, R3, -0x800000, R0 ;  /* 0xff80000003057824 */ /* 0x000fc800078e0200 */
        /* <DEDUP_REMOVED lines=21> */
[----:B------:R-:W-:Y:S02]  /*2190*/  ISETP.NE.AND P3, PT, R5, RZ, PT ;  /* 0x000000ff0500720c */ /* 0x000fe40003f65270 */
[----:B------:R-:W-:Y:S02]  /*21a0*/  LOP3.LUT R6, R6, 0x7fffff, RZ, 0xc0, !PT ;  /* 0x007fffff06067812 */ /* 0x000fe400078ec0ff */
[----:B------:R-:W-:Y:S02]  /*21b0*/  FSETP.NEU.FTZ.AND P1, PT, R33, R0, PT ;  /* 0x000000002100720b */ /* 0x000fe40003f3d000 */
[----:B------:R-:W-:Y:S02]  /*21c0*/  IADD3 R0, PT, PT, R5, 0x20, RZ ;  /* 0x0000002005007810 */ /* 0x000fe40007ffe0ff */
[----:B------:R-:W-:-:S02]  /*21d0*/  LOP3.LUT R3, R6, 0x800000, RZ, 0xfc, !PT ;  /* 0x0080000006037812 */ /* 0x000fc400078efcff */
[----:B------:R-:W-:Y:S01]  /*21e0*/  ISETP.NE.AND P2, PT, R5, RZ, PT ;  /* 0x000000ff0500720c */ /* 0x000fe20003f45270 */
[----:B------:R-:W-:Y:S01]  /*21f0*/  IMAD.MOV R5, RZ, RZ, -R5 ;  /* 0x000000ffff057224 */ /* 0x000fe200078e0a05 */
[----:B------:R-:W-:-:S04]  /*2200*/  SHF.L.U32 R0, R3, R0, RZ ;  /* 0x0000000003007219 */ /* 0x000fc800000006ff */
[----:B------:R-:W-:Y:S02]  /*2210*/  SEL R2, R5, RZ, P3 ;  /* 0x000000ff05027207 */ /* 0x000fe40001800000 */
[----:B------:R-:W-:Y:S02]  /*2220*/  ISETP.NE.AND P2, PT, R0, RZ, P2 ;  /* 0x000000ff0000720c */ /* 0x000fe40001745270 */
[----:B------:R-:W-:Y:S02]  /*2230*/  SHF.R.U32.HI R3, RZ, R2, R3 ;  /* 0x00000002ff037219 */ /* 0x000fe40000011603 */
[----:B------:R-:W-:Y:S02]  /*2240*/  PLOP3.LUT P1, PT, P1, P2, PT, 0xf8, 0x8f ;  /* 0x00000000008f781c */ /* 0x000fe40000f25f70 */
[----:B------:R-:W-:Y:S02]  /*2250*/  SHF.R.U32.HI R2, RZ, 0x1, R3 ;  /* 0x00000001ff027819 */ /* 0x000fe40000011603 */
[----:B------:R-:W-:-:S04]  /*2260*/  SEL R5, RZ, 0x1, !P1 ;  /* 0x00000001ff057807 */ /* 0x000fc80004800000 */
[----:B------:R-:W-:-:S04]  /*2270*/  LOP3.LUT R0, R5, 0x1, R2, 0xf8, !PT ;  /* 0x0000000105007812 */ /* 0x000fc800078ef802 */
[----:B------:R-:W-:-:S04]  /*2280*/  LOP3.LUT R3, R0, R3, RZ, 0xc0, !PT ;  /* 0x0000000300037212 */ /* 0x000fc800078ec0ff */
[----:B------:R-:W-:-:S04]  /*2290*/  IADD3 R3, PT, PT, R2, R3, RZ ;  /* 0x0000000302037210 */ /* 0x000fc80007ffe0ff */
[----:B------:R-:W-:Y:S01]  /*22a0*/  LOP3.LUT R4, R3, R4, RZ, 0xfc, !PT ;  /* 0x0000000403047212 */ /* 0x000fe200078efcff */
[----:B------:R-:W-:Y:S06]  /*22b0*/  BRA `(.L_x_107) ;  /* 0x0000000000107947 */ /* 0x000fec0003800000 */
.L_x_106:
[----:B------:R-:W-:-:S04]  /*22c0*/  LOP3.LUT R4, R4, 0x80000000, RZ, 0xc0, !PT ;  /* 0x8000000004047812 */ /* 0x000fc800078ec0ff */
[----:B------:R-:W-:Y:S01]  /*22d0*/  LOP3.LUT R4, R4, 0x7f800000, RZ, 0xfc, !PT ;  /* 0x7f80000004047812 */ /* 0x000fe200078efcff */
[----:B------:R-:W-:Y:S06]  /*22e0*/  BRA `(.L_x_107) ;  /* 0x0000000000047947 */ /* 0x000fec0003800000 */
.L_x_105:
[----:B------:R-:W-:-:S07]  /*22f0*/  IMAD R4, R33, 0x800000, R4 ;  /* 0x0080000021047824 */ /* 0x000fce00078e0204 */
.L_x_107:
[----:B------:R-:W-:Y:S05]  /*2300*/  BSYNC.RECONVERGENT B3 ;  /* 0x0000000000037941 */ /* 0x000fea0003800200 */
.L_x_104:
[----:B------:R-:W-:Y:S01]  /*2310*/  MOV R0, R4 ;  /* 0x0000000400007202 */ /* 0x000fe20000000f00 */
[----:B------:R-:W-:Y:S06]  /*2320*/  BRA `(.L_x_108) ;  /* 0x0000000000207947 */ /* 0x000fec0003800000 */
.L_x_103:
[----:B------:R-:W-:-:S04]  /*2330*/  LOP3.LUT R0, R3, 0x80000000, R0, 0x48, !PT ;  /* 0x8000000003007812 */ /* 0x000fc800078e4800 */
[----:B------:R-:W-:Y:S01]  /*2340*/  LOP3.LUT R0, R0, 0x7f800000, RZ, 0xfc, !PT ;  /* 0x7f80000000007812 */ /* 0x000fe200078efcff */
[----:B------:R-:W-:Y:S06]  /*2350*/  BRA `(.L_x_108) ;  /* 0x0000000000147947 */ /* 0x000fec0003800000 */
.L_x_102:
[----:B------:R-:W-:Y:S01]  /*2360*/  LOP3.LUT R0, R3, 0x80000000, R0, 0x48, !PT ;  /* 0x8000000003007812 */ /* 0x000fe200078e4800 */
[----:B------:R-:W-:Y:S06]  /*2370*/  BRA `(.L_x_108) ;  /* 0x00000000000c7947 */ /* 0x000fec0003800000 */
.L_x_101:
[----:B------:R-:W0:Y:S01]  /*2380*/  MUFU.RSQ R0, -QNAN ;  /* 0xffc0000000007908 */ /* 0x000e220000001400 */
[----:B------:R-:W-:Y:S05]  /*2390*/  BRA `(.L_x_108) ;  /* 0x0000000000047947 */ /* 0x000fea0003800000 */
.L_x_100:
[----:B------:R-:W-:-:S07]  /*23a0*/  FADD.FTZ R0, R0, R3 ;  /* 0x0000000300007221 */ /* 0x000fce0000010000 */
.L_x_108:
[----:B------:R-:W-:Y:S05]  /*23b0*/  BSYNC.RECONVERGENT B2 ;  /* 0x0000000000027941 */ /* 0x000fea0003800200 */
.L_x_98:
[----:B------:R-:W-:Y:S02]  /*23c0*/  HFMA2 R3, -RZ, RZ, 0, 0 ;  /* 0x00000000ff037431 */ /* 0x000fe400000001ff */
[----:B------:R-:W-:-:S04]  /*23d0*/  IMAD.MOV.U32 R2, RZ, RZ, R34 ;  /* 0x000000ffff027224 */ /* 0x000fc800078e0022 */
[----:B0-----:R-:W-:Y:S05]  /*23e0*/  RET.REL.NODEC R2 `(_Z15RoIAlignForwardiPKffiiiiiiS0_Pf) ;  /* 0xffffffdc02047950 */ /* 0x001fea0003c3ffff */
.L_x_109:
        /* <DEDUP_REMOVED lines=9> */
.L_x_111:


//--------------------- .nv.shared.reserved.0     --------------------------
	.section	.nv.shared.reserved.0,"aw",@nobits
	.weak		__nv_reservedSMEM_offset_0_alias
	.size		__nv_reservedSMEM_offset_0_alias, 0, 64
	.other		__nv_reservedSMEM_offset_0_alias,@"STO_CUDA_RESERVED_SHARED STV_DEFAULT"
__nv_reservedSMEM_offset_0_alias:
	.zero		0
	.zero		64


//--------------------- .nv.constant0._Z23RoIAlignBackwardFeatureiPKfifiiiiiiPfS0_ --------------------------
	.section	.nv.constant0._Z23RoIAlignBackwardFeatureiPKfifiiiiiiPfS0_,"a",@progbits
	.sectionflags	@""
	.align	4
.nv.constant0._Z23RoIAlignBackwardFeatureiPKfifiiiiiiPfS0_:
	.zero		960


//--------------------- .nv.constant0._Z15RoIAlignForwardiPKffiiiiiiS0_Pf --------------------------
	.section	.nv.constant0._Z15RoIAlignForwardiPKffiiiiiiS0_Pf,"a",@progbits
	.sectionflags	@""
	.align	4
.nv.constant0._Z15RoIAlignForwardiPKffiiiiiiS0_Pf:
	.zero		960


//--------------------- SYMBOLS --------------------------

	.type		.nv.reservedSmem.offset0,@object
	.size		.nv.reservedSmem.offset0,0x4
